//
// Generated by NVIDIA NVVM Compiler
//
// Compiler Build ID: CL-36424714
// Cuda compilation tools, release 13.0, V13.0.88
// Based on NVVM 20.0.0
//

.version 9.0
.target sm_100
.address_size 64

	// .globl	_Z5findYPfS_iffiS_
// _ZZ5findYPfS_iffiS_E3sum has been demoted

.visible .entry _Z5findYPfS_iffiS_(
	.param .u64 .ptr .align 1 _Z5findYPfS_iffiS__param_0,
	.param .u64 .ptr .align 1 _Z5findYPfS_iffiS__param_1,
	.param .u32 _Z5findYPfS_iffiS__param_2,
	.param .f32 _Z5findYPfS_iffiS__param_3,
	.param .f32 _Z5findYPfS_iffiS__param_4,
	.param .u32 _Z5findYPfS_iffiS__param_5,
	.param .u64 .ptr .align 1 _Z5findYPfS_iffiS__param_6
)
{
	.reg .pred 	%p<25>;
	.reg .b32 	%r<85>;
	.reg .b32 	%f<170>;
	.reg .b64 	%rd<19>;
	// demoted variable
	.shared .align 4 .f32 _ZZ5findYPfS_iffiS_E3sum;
	ld.param.u64 	%rd10, [_Z5findYPfS_iffiS__param_0];
	ld.param.u64 	%rd8, [_Z5findYPfS_iffiS__param_1];
	ld.param.u32 	%r49, [_Z5findYPfS_iffiS__param_2];
	ld.param.f32 	%f38, [_Z5findYPfS_iffiS__param_3];
	ld.param.f32 	%f39, [_Z5findYPfS_iffiS__param_4];
	ld.param.u32 	%r50, [_Z5findYPfS_iffiS__param_5];
	ld.param.u64 	%rd9, [_Z5findYPfS_iffiS__param_6];
	cvta.to.global.u64 	%rd1, %rd10;
	mov.b32 	%r51, 0;
	st.shared.u32 	[_ZZ5findYPfS_iffiS_E3sum], %r51;
	setp.lt.s32 	%p1, %r49, 1;
	mov.f32 	%f150, 0f00000000;
	mov.f32 	%f169, %f150;
	@%p1 bra 	$L__BB0_42;
	cvta.to.global.u64 	%rd11, %rd8;
	mul.wide.s32 	%rd12, %r50, 4;
	add.s64 	%rd2, %rd11, %rd12;
	and.b32  	%r1, %r49, 7;
	setp.lt.u32 	%p2, %r49, 8;
	mov.b32 	%r77, 0;
	mov.f32 	%f150, 0f00000000;
	mov.u32 	%r61, %r77;
	@%p2 bra 	$L__BB0_20;
	and.b32  	%r77, %r49, 2147483640;
	neg.s32 	%r59, %r77;
	add.s64 	%rd18, %rd1, 16;
	mov.b32 	%r61, 0;
	mov.f32 	%f150, 0f00000000;
$L__BB0_3:
	.pragma "nounroll";
	ld.global.f32 	%f43, [%rd18+-16];
	sub.f32 	%f44, %f43, %f39;
	abs.f32 	%f45, %f44;
	setp.geu.f32 	%p3, %f45, %f38;
	@%p3 bra 	$L__BB0_5;
	ld.global.f32 	%f46, [%rd2];
	atom.shared.add.f32 	%f47, [_ZZ5findYPfS_iffiS_E3sum], %f46;
	ld.global.f32 	%f48, [%rd2];
	ld.shared.f32 	%f49, [_ZZ5findYPfS_iffiS_E3sum];
	add.f32 	%f150, %f48, %f49;
	st.shared.f32 	[_ZZ5findYPfS_iffiS_E3sum], %f150;
	add.s32 	%r61, %r61, 1;
$L__BB0_5:
	ld.global.f32 	%f50, [%rd18+-12];
	sub.f32 	%f51, %f50, %f39;
	abs.f32 	%f52, %f51;
	setp.geu.f32 	%p4, %f52, %f38;
	@%p4 bra 	$L__BB0_7;
	ld.global.f32 	%f53, [%rd2];
	atom.shared.add.f32 	%f54, [_ZZ5findYPfS_iffiS_E3sum], %f53;
	ld.global.f32 	%f55, [%rd2];
	ld.shared.f32 	%f56, [_ZZ5findYPfS_iffiS_E3sum];
	add.f32 	%f150, %f55, %f56;
	st.shared.f32 	[_ZZ5findYPfS_iffiS_E3sum], %f150;
	add.s32 	%r61, %r61, 1;
$L__BB0_7:
	ld.global.f32 	%f57, [%rd18+-8];
	sub.f32 	%f58, %f57, %f39;
	abs.f32 	%f59, %f58;
	setp.geu.f32 	%p5, %f59, %f38;
	@%p5 bra 	$L__BB0_9;
	ld.global.f32 	%f60, [%rd2];
	atom.shared.add.f32 	%f61, [_ZZ5findYPfS_iffiS_E3sum], %f60;
	ld.global.f32 	%f62, [%rd2];
	ld.shared.f32 	%f63, [_ZZ5findYPfS_iffiS_E3sum];
	add.f32 	%f150, %f62, %f63;
	st.shared.f32 	[_ZZ5findYPfS_iffiS_E3sum], %f150;
	add.s32 	%r61, %r61, 1;
$L__BB0_9:
	ld.global.f32 	%f64, [%rd18+-4];
	sub.f32 	%f65, %f64, %f39;
	abs.f32 	%f66, %f65;
	setp.geu.f32 	%p6, %f66, %f38;
	@%p6 bra 	$L__BB0_11;
	ld.global.f32 	%f67, [%rd2];
	atom.shared.add.f32 	%f68, [_ZZ5findYPfS_iffiS_E3sum], %f67;
	ld.global.f32 	%f69, [%rd2];
	ld.shared.f32 	%f70, [_ZZ5findYPfS_iffiS_E3sum];
	add.f32 	%f150, %f69, %f70;
	st.shared.f32 	[_ZZ5findYPfS_iffiS_E3sum], %f150;
	add.s32 	%r61, %r61, 1;
$L__BB0_11:
	ld.global.f32 	%f71, [%rd18];
	sub.f32 	%f72, %f71, %f39;
	abs.f32 	%f73, %f72;
	setp.geu.f32 	%p7, %f73, %f38;
	@%p7 bra 	$L__BB0_13;
	ld.global.f32 	%f74, [%rd2];
	atom.shared.add.f32 	%f75, [_ZZ5findYPfS_iffiS_E3sum], %f74;
	ld.global.f32 	%f76, [%rd2];
	ld.shared.f32 	%f77, [_ZZ5findYPfS_iffiS_E3sum];
	add.f32 	%f150, %f76, %f77;
	st.shared.f32 	[_ZZ5findYPfS_iffiS_E3sum], %f150;
	add.s32 	%r61, %r61, 1;
$L__BB0_13:
	ld.global.f32 	%f78, [%rd18+4];
	sub.f32 	%f79, %f78, %f39;
	abs.f32 	%f80, %f79;
	setp.geu.f32 	%p8, %f80, %f38;
	@%p8 bra 	$L__BB0_15;
	ld.global.f32 	%f81, [%rd2];
	atom.shared.add.f32 	%f82, [_ZZ5findYPfS_iffiS_E3sum], %f81;
	ld.global.f32 	%f83, [%rd2];
	ld.shared.f32 	%f84, [_ZZ5findYPfS_iffiS_E3sum];
	add.f32 	%f150, %f83, %f84;
	st.shared.f32 	[_ZZ5findYPfS_iffiS_E3sum], %f150;
	add.s32 	%r61, %r61, 1;
$L__BB0_15:
	ld.global.f32 	%f85, [%rd18+8];
	sub.f32 	%f86, %f85, %f39;
	abs.f32 	%f87, %f86;
	setp.geu.f32 	%p9, %f87, %f38;
	@%p9 bra 	$L__BB0_17;
	ld.global.f32 	%f88, [%rd2];
	atom.shared.add.f32 	%f89, [_ZZ5findYPfS_iffiS_E3sum], %f88;
	ld.global.f32 	%f90, [%rd2];
	ld.shared.f32 	%f91, [_ZZ5findYPfS_iffiS_E3sum];
	add.f32 	%f150, %f90, %f91;
	st.shared.f32 	[_ZZ5findYPfS_iffiS_E3sum], %f150;
	add.s32 	%r61, %r61, 1;
$L__BB0_17:
	ld.global.f32 	%f92, [%rd18+12];
	sub.f32 	%f93, %f92, %f39;
	abs.f32 	%f94, %f93;
	setp.geu.f32 	%p10, %f94, %f38;
	@%p10 bra 	$L__BB0_19;
	ld.global.f32 	%f95, [%rd2];
	atom.shared.add.f32 	%f96, [_ZZ5findYPfS_iffiS_E3sum], %f95;
	ld.global.f32 	%f97, [%rd2];
	ld.shared.f32 	%f98, [_ZZ5findYPfS_iffiS_E3sum];
	add.f32 	%f150, %f97, %f98;
	st.shared.f32 	[_ZZ5findYPfS_iffiS_E3sum], %f150;
	add.s32 	%r61, %r61, 1;
$L__BB0_19:
	add.s32 	%r59, %r59, 8;
	add.s64 	%rd18, %rd18, 32;
	setp.ne.s32 	%p11, %r59, 0;
	@%p11 bra 	$L__BB0_3;
$L__BB0_20:
	setp.eq.s32 	%p12, %r1, 0;
	@%p12 bra 	$L__BB0_41;
	and.b32  	%r26, %r49, 3;
	setp.lt.u32 	%p13, %r1, 4;
	@%p13 bra 	$L__BB0_31;
	mul.wide.u32 	%rd13, %r77, 4;
	add.s64 	%rd6, %rd1, %rd13;
	ld.global.f32 	%f99, [%rd6];
	sub.f32 	%f100, %f99, %f39;
	abs.f32 	%f101, %f100;
	setp.geu.f32 	%p14, %f101, %f38;
	@%p14 bra 	$L__BB0_24;
	ld.global.f32 	%f102, [%rd2];
	atom.shared.add.f32 	%f103, [_ZZ5findYPfS_iffiS_E3sum], %f102;
	ld.global.f32 	%f104, [%rd2];
	ld.shared.f32 	%f105, [_ZZ5findYPfS_iffiS_E3sum];
	add.f32 	%f150, %f104, %f105;
	st.shared.f32 	[_ZZ5findYPfS_iffiS_E3sum], %f150;
	add.s32 	%r61, %r61, 1;
$L__BB0_24:
	ld.global.f32 	%f106, [%rd6+4];
	sub.f32 	%f107, %f106, %f39;
	abs.f32 	%f108, %f107;
	setp.geu.f32 	%p15, %f108, %f38;
	@%p15 bra 	$L__BB0_26;
	ld.global.f32 	%f109, [%rd2];
	atom.shared.add.f32 	%f110, [_ZZ5findYPfS_iffiS_E3sum], %f109;
	ld.global.f32 	%f111, [%rd2];
	ld.shared.f32 	%f112, [_ZZ5findYPfS_iffiS_E3sum];
	add.f32 	%f150, %f111, %f112;
	st.shared.f32 	[_ZZ5findYPfS_iffiS_E3sum], %f150;
	add.s32 	%r61, %r61, 1;
$L__BB0_26:
	ld.global.f32 	%f113, [%rd6+8];
	sub.f32 	%f114, %f113, %f39;
	abs.f32 	%f115, %f114;
	setp.geu.f32 	%p16, %f115, %f38;
	@%p16 bra 	$L__BB0_28;
	ld.global.f32 	%f116, [%rd2];
	atom.shared.add.f32 	%f117, [_ZZ5findYPfS_iffiS_E3sum], %f116;
	ld.global.f32 	%f118, [%rd2];
	ld.shared.f32 	%f119, [_ZZ5findYPfS_iffiS_E3sum];
	add.f32 	%f150, %f118, %f119;
	st.shared.f32 	[_ZZ5findYPfS_iffiS_E3sum], %f150;
	add.s32 	%r61, %r61, 1;
$L__BB0_28:
	ld.global.f32 	%f120, [%rd6+12];
	sub.f32 	%f121, %f120, %f39;
	abs.f32 	%f122, %f121;
	setp.geu.f32 	%p17, %f122, %f38;
	@%p17 bra 	$L__BB0_30;
	ld.global.f32 	%f123, [%rd2];
	atom.shared.add.f32 	%f124, [_ZZ5findYPfS_iffiS_E3sum], %f123;
	ld.global.f32 	%f125, [%rd2];
	ld.shared.f32 	%f126, [_ZZ5findYPfS_iffiS_E3sum];
	add.f32 	%f150, %f125, %f126;
	st.shared.f32 	[_ZZ5findYPfS_iffiS_E3sum], %f150;
	add.s32 	%r61, %r61, 1;
$L__BB0_30:
	add.s32 	%r77, %r77, 4;
$L__BB0_31:
	setp.eq.s32 	%p18, %r26, 0;
	@%p18 bra 	$L__BB0_41;
	setp.eq.s32 	%p19, %r26, 1;
	@%p19 bra 	$L__BB0_38;
	mul.wide.u32 	%rd14, %r77, 4;
	add.s64 	%rd7, %rd1, %rd14;
	ld.global.f32 	%f127, [%rd7];
	sub.f32 	%f128, %f127, %f39;
	abs.f32 	%f129, %f128;
	setp.geu.f32 	%p20, %f129, %f38;
	@%p20 bra 	$L__BB0_35;
	ld.global.f32 	%f130, [%rd2];
	atom.shared.add.f32 	%f131, [_ZZ5findYPfS_iffiS_E3sum], %f130;
	ld.global.f32 	%f132, [%rd2];
	ld.shared.f32 	%f133, [_ZZ5findYPfS_iffiS_E3sum];
	add.f32 	%f150, %f132, %f133;
	st.shared.f32 	[_ZZ5findYPfS_iffiS_E3sum], %f150;
	add.s32 	%r61, %r61, 1;
$L__BB0_35:
	ld.global.f32 	%f134, [%rd7+4];
	sub.f32 	%f135, %f134, %f39;
	abs.f32 	%f136, %f135;
	setp.geu.f32 	%p21, %f136, %f38;
	@%p21 bra 	$L__BB0_37;
	ld.global.f32 	%f137, [%rd2];
	atom.shared.add.f32 	%f138, [_ZZ5findYPfS_iffiS_E3sum], %f137;
	ld.global.f32 	%f139, [%rd2];
	ld.shared.f32 	%f140, [_ZZ5findYPfS_iffiS_E3sum];
	add.f32 	%f150, %f139, %f140;
	st.shared.f32 	[_ZZ5findYPfS_iffiS_E3sum], %f150;
	add.s32 	%r61, %r61, 1;
$L__BB0_37:
	add.s32 	%r77, %r77, 2;
$L__BB0_38:
	and.b32  	%r57, %r49, 1;
	setp.eq.b32 	%p22, %r57, 1;
	not.pred 	%p23, %p22;
	@%p23 bra 	$L__BB0_41;
	mul.wide.u32 	%rd15, %r77, 4;
	add.s64 	%rd16, %rd1, %rd15;
	ld.global.f32 	%f141, [%rd16];
	sub.f32 	%f142, %f141, %f39;
	abs.f32 	%f143, %f142;
	setp.geu.f32 	%p24, %f143, %f38;
	@%p24 bra 	$L__BB0_41;
	ld.global.f32 	%f144, [%rd2];
	atom.shared.add.f32 	%f145, [_ZZ5findYPfS_iffiS_E3sum], %f144;
	ld.global.f32 	%f146, [%rd2];
	ld.shared.f32 	%f147, [_ZZ5findYPfS_iffiS_E3sum];
	add.f32 	%f150, %f146, %f147;
	add.s32 	%r61, %r61, 1;
$L__BB0_41:
	cvt.rn.f32.s32 	%f169, %r61;
$L__BB0_42:
	cvta.to.global.u64 	%rd17, %rd9;
	div.rn.f32 	%f148, %f150, %f169;
	st.global.f32 	[%rd17], %f148;
	mov.b32 	%r58, 0;
	st.shared.u32 	[_ZZ5findYPfS_iffiS_E3sum], %r58;
	ret;

}


// ===== COMPILED SASS (sm_100) =====

	.target	sm_100

	.elftype	@"ET_EXEC"


//--------------------- .note.nv.tkinfo           --------------------------
	.section	.note.nv.tkinfo,"",@"SHT_NOTE"
	.sectionflags	@"SHF_NOTE_NV_TKINFO"
	.tkinfo
        /*0018*/ 	.word	0x00000002
        /*0030*/ 	.string	""
        /*0030*/ 	.string	"ptxas"
        /*0030*/ 	.string	"Cuda compilation tools, release 13.0, V13.0.88"
        /*0030*/ 	.string	"Build cuda_13.0.r13.0/compiler.36424714_0"
        /*0030*/ 	.string	"-arch sm_100 -m 64 "



//--------------------- .note.nv.cuinfo           --------------------------
	.section	.note.nv.cuinfo,"",@"SHT_NOTE"
	.sectionflags	@"SHF_NOTE_NV_CUINFO"
        /*0018*/ 	.short	0x0002
        /*001a*/ 	.short	0x0064
        /*001c*/ 	.short	0x0082
	.zero		2


//--------------------- .nv.info                  --------------------------
	.section	.nv.info,"",@"SHT_CUDA_INFO"
	.align	4


	//----- nvinfo : EIATTR_REGCOUNT
	.align		4
        /*0000*/ 	.byte	0x04, 0x2f
        /*0002*/ 	.short	(.L_1 - .L_0)
	.align		4
.L_0:
        /*0004*/ 	.word	index@(_Z5findYPfS_iffiS_)
        /*0008*/ 	.word	0x0000000f


	//----- nvinfo : EIATTR_FRAME_SIZE
	.align		4
.L_1:
        /*000c*/ 	.byte	0x04, 0x11
        /*000e*/ 	.short	(.L_3 - .L_2)
	.align		4
.L_2:
        /*0010*/ 	.word	index@($__internal_0_$__cuda_sm3x_div_rn_noftz_f32_slowpath)
        /*0014*/ 	.word	0x00000000


	//----- nvinfo : EIATTR_FRAME_SIZE
	.align		4
.L_3:
        /*0018*/ 	.byte	0x04, 0x11
        /*001a*/ 	.short	(.L_5 - .L_4)
	.align		4
.L_4:
        /*001c*/ 	.word	index@(_Z5findYPfS_iffiS_)
        /*0020*/ 	.word	0x00000000


	//----- nvinfo : EIATTR_MIN_STACK_SIZE
	.align		4
.L_5:
        /*0024*/ 	.byte	0x04, 0x12
        /*0026*/ 	.short	(.L_7 - .L_6)
	.align		4
.L_6:
        /*0028*/ 	.word	index@(_Z5findYPfS_iffiS_)
        /*002c*/ 	.word	0x00000000
.L_7:


//--------------------- .nv.compat                --------------------------
	.section	.nv.compat,"",@"SHT_CUDA_COMPAT_INFO"
	.align	4
        /*0000*/ 	.byte	0x02, 0x09, 0x00, 0x00, 0x02, 0x02, 0x01, 0x00, 0x02, 0x05, 0x05, 0x00, 0x03, 0x07, 0x01, 0x01
        /*0010*/ 	.byte	0x02, 0x03, 0x00, 0x00, 0x02, 0x06, 0x01, 0x00, 0x04, 0x0b, 0x08, 0x00, 0x01, 0x00, 0x00, 0x00
        /*0020*/ 	.byte	0x00, 0x00, 0x00, 0x00


//--------------------- .nv.info._Z5findYPfS_iffiS_ --------------------------
	.section	.nv.info._Z5findYPfS_iffiS_,"",@"SHT_CUDA_INFO"
	.sectionflags	@""
	.align	4


	//----- nvinfo : EIATTR_CUDA_API_VERSION
	.align		4
        /*0000*/ 	.byte	0x04, 0x37
        /*0002*/ 	.short	(.L_9 - .L_8)
.L_8:
        /*0004*/ 	.word	0x00000082


	//----- nvinfo : EIATTR_KPARAM_INFO
	.align		4
.L_9:
        /*0008*/ 	.byte	0x04, 0x17
        /*000a*/ 	.short	(.L_11 - .L_10)
.L_10:
        /*000c*/ 	.word	0x00000000
        /*0010*/ 	.short	0x0006
        /*0012*/ 	.short	0x0020
        /*0014*/ 	.byte	0x00, 0xf5, 0x21, 0x00


	//----- nvinfo : EIATTR_KPARAM_INFO
	.align		4
.L_11:
        /*0018*/ 	.byte	0x04, 0x17
        /*001a*/ 	.short	(.L_13 - .L_12)
.L_12:
        /*001c*/ 	.word	0x00000000
        /*0020*/ 	.short	0x0005
        /*0022*/ 	.short	0x001c
        /*0024*/ 	.byte	0x00, 0xf0, 0x11, 0x00


	//----- nvinfo : EIATTR_KPARAM_INFO
	.align		4
.L_13:
        /*0028*/ 	.byte	0x04, 0x17
        /*002a*/ 	.short	(.L_15 - .L_14)
.L_14:
        /*002c*/ 	.word	0x00000000
        /*0030*/ 	.short	0x0004
        /*0032*/ 	.short	0x0018
        /*0034*/ 	.byte	0x00, 0xf0, 0x11, 0x00


	//----- nvinfo : EIATTR_KPARAM_INFO
	.align		4
.L_15:
        /*0038*/ 	.byte	0x04, 0x17
        /*003a*/ 	.short	(.L_17 - .L_16)
.L_16:
        /*003c*/ 	.word	0x00000000
        /*0040*/ 	.short	0x0003
        /*0042*/ 	.short	0x0014
        /*0044*/ 	.byte	0x00, 0xf0, 0x11, 0x00


	//----- nvinfo : EIATTR_KPARAM_INFO
	.align		4
.L_17:
        /*0048*/ 	.byte	0x04, 0x17
        /*004a*/ 	.short	(.L_19 - .L_18)
.L_18:
        /*004c*/ 	.word	0x00000000
        /*0050*/ 	.short	0x0002
        /*0052*/ 	.short	0x0010
        /*0054*/ 	.byte	0x00, 0xf0, 0x11, 0x00


	//----- nvinfo : EIATTR_KPARAM_INFO
	.align		4
.L_19:
        /*0058*/ 	.byte	0x04, 0x17
        /*005a*/ 	.short	(.L_21 - .L_20)
.L_20:
        /*005c*/ 	.word	0x00000000
        /*0060*/ 	.short	0x0001
        /*0062*/ 	.short	0x0008
        /*0064*/ 	.byte	0x00, 0xf5, 0x21, 0x00


	//----- nvinfo : EIATTR_KPARAM_INFO
	.align		4
.L_21:
        /*0068*/ 	.byte	0x04, 0x17
        /*006a*/ 	.short	(.L_23 - .L_22)
.L_22:
        /*006c*/ 	.word	0x00000000
        /*0070*/ 	.short	0x0000
        /*0072*/ 	.short	0x0000
        /*0074*/ 	.byte	0x00, 0xf5, 0x21, 0x00


	//----- nvinfo : EIATTR_SPARSE_MMA_MASK
	.align		4
.L_23:
        /*0078*/ 	.byte	0x03, 0x50
        /*007a*/ 	.short	0x0000


	//----- nvinfo : EIATTR_MAXREG_COUNT
	.align		4
        /*007c*/ 	.byte	0x03, 0x1b
        /*007e*/ 	.short	0x00ff


	//----- nvinfo : EIATTR_MERCURY_ISA_VERSION
	.align		4
        /*0080*/ 	.byte	0x03, 0x5f
        /*0082*/ 	.short	0x0101


	//----- nvinfo : EIATTR_VRC_CTA_INIT_COUNT
	.align		4
        /*0084*/ 	.byte	0x02, 0x4a
	.zero		1
	.zero		1


	//----- nvinfo : EIATTR_EXIT_INSTR_OFFSETS
	.align		4
        /*0088*/ 	.byte	0x04, 0x1c
        /*008a*/ 	.short	(.L_25 - .L_24)


	//   ....[0]....
.L_24:
        /*008c*/ 	.word	0x000017d0


	//----- nvinfo : EIATTR_CRS_STACK_SIZE
	.align		4
.L_25:
        /*0090*/ 	.byte	0x04, 0x1e
        /*0092*/ 	.short	(.L_27 - .L_26)
.L_26:
        /*0094*/ 	.word	0x00000000


	//----- nvinfo : EIATTR_CBANK_PARAM_SIZE
	.align		4
.L_27:
        /*0098*/ 	.byte	0x03, 0x19
        /*009a*/ 	.short	0x0028


	//----- nvinfo : EIATTR_PARAM_CBANK
	.align		4
        /*009c*/ 	.byte	0x04, 0x0a
        /*009e*/ 	.short	(.L_29 - .L_28)
	.align		4
.L_28:
        /*00a0*/ 	.word	index@(.nv.constant0._Z5findYPfS_iffiS_)
        /*00a4*/ 	.short	0x0380
        /*00a6*/ 	.short	0x0028


	//----- nvinfo : EIATTR_SW_WAR
	.align		4
.L_29:
        /*00a8*/ 	.byte	0x04, 0x36
        /*00aa*/ 	.short	(.L_31 - .L_30)
.L_30:
        /*00ac*/ 	.word	0x00000008
.L_31:


//--------------------- .nv.callgraph             --------------------------
	.section	.nv.callgraph,"",@"SHT_CUDA_CALLGRAPH"
	.align	4
	.sectionentsize	8
	.align		4
        /*0000*/ 	.word	0x00000000
	.align		4
        /*0004*/ 	.word	0xffffffff
	.align		4
        /*0008*/ 	.word	0x00000000
	.align		4
        /*000c*/ 	.word	0xfffffffe
	.align		4
        /*0010*/ 	.word	0x00000000
	.align		4
        /*0014*/ 	.word	0xfffffffd
	.align		4
        /*0018*/ 	.word	0x00000000
	.align		4
        /*001c*/ 	.word	0xfffffffc


//--------------------- .text._Z5findYPfS_iffiS_  --------------------------
	.section	.text._Z5findYPfS_iffiS_,"ax",@progbits
	.align	128
        .global         _Z5findYPfS_iffiS_
        .type           _Z5findYPfS_iffiS_,@function
        .size           _Z5findYPfS_iffiS_,(.L_x_60 - _Z5findYPfS_iffiS_)
        .other          _Z5findYPfS_iffiS_,@"STO_CUDA_ENTRY STV_DEFAULT"
_Z5findYPfS_iffiS_:
.text._Z5findYPfS_iffiS_:
[----:B------:R-:W-:Y:S08]  /*0000*/  LDC R1, c[0x0][0x37c] ;  /* 0x0000df00ff017b82 */ /* 0x000ff00000000800 */
[----:B------:R-:W0:Y:S01]  /*0010*/  S2UR UR5, SR_CgaCtaId ;  /* 0x00000000000579c3 */ /* 0x000e220000008800 */
[----:B------:R-:W-:Y:S01]  /*0020*/  UMOV UR4, 0x400 ;  /* 0x0000040000047882 */ /* 0x000fe20000000000 */
[----:B------:R-:W1:Y:S01]  /*0030*/  LDCU UR6, c[0x0][0x390] ;  /* 0x00007200ff0677ac */ /* 0x000e620008000800 */
[----:B------:R-:W-:-:S02]  /*0040*/  HFMA2 R7, -RZ, RZ, 0, 0 ;  /* 0x00000000ff077431 */ /* 0x000fc400000001ff */
[----:B------:R-:W-:Y:S01]  /*0050*/  IMAD.MOV.U32 R3, RZ, RZ, RZ ;  /* 0x000000ffff037224 */ /* 0x000fe200078e00ff */
[----:B------:R-:W2:Y:S01]  /*0060*/  LDCU.64 UR10, c[0x0][0x358] ;  /* 0x00006b00ff0a77ac */ /* 0x000ea20008000a00 */
[----:B-1----:R-:W-:Y:S02]  /*0070*/  UISETP.GE.AND UP0, UPT, UR6, 0x1, UPT ;  /* 0x000000010600788c */ /* 0x002fe4000bf06270 */
[----:B0-----:R-:W-:-:S09]  /*0080*/  ULEA UR4, UR5, UR4, 0x18 ;  /* 0x0000000405047291 */ /* 0x001fd2000f8ec0ff */
[----:B------:R-:W-:Y:S01]  /*0090*/  STS [UR4], RZ ;  /* 0x000000ffff007988 */ /* 0x000fe20008000804 */
[----:B--2---:R-:W-:Y:S05]  /*00a0*/  BRA.U !UP0, `(.L_x_0) ;  /* 0x0000001508847547 */ /* 0x004fea000b800000 */
[----:B------:R-:W0:Y:S01]  /*00b0*/  LDC R5, c[0x0][0x39c] ;  /* 0x0000e700ff057b82 */ /* 0x000e220000000800 */
[----:B------:R-:W-:Y:S01]  /*00c0*/  UISETP.GE.U32.AND UP0, UPT, UR6, 0x8, UPT ;  /* 0x000000080600788c */ /* 0x000fe2000bf06070 */
[----:B------:R-:W-:Y:S01]  /*00d0*/  MOV R0, RZ ;  /* 0x000000ff00007202 */ /* 0x000fe20000000f00 */
[----:B------:R-:W-:Y:S01]  /*00e0*/  IMAD.MOV.U32 R7, RZ, RZ, RZ ;  /* 0x000000ffff077224 */ /* 0x000fe200078e00ff */
[----:B------:R-:W-:Y:S01]  /*00f0*/  ULOP3.LUT UR7, UR6, 0x7, URZ, 0xc0, !UPT ;  /* 0x0000000706077892 */ /* 0x000fe2000f8ec0ff */
[----:B------:R-:W-:-:S03]  /*0100*/  UMOV UR4, URZ ;  /* 0x000000ff00047c82 */ /* 0x000fc60008000000 */
[----:B------:R-:W0:Y:S02]  /*0110*/  LDC.64 R2, c[0x0][0x388] ;  /* 0x0000e200ff027b82 */ /* 0x000e240000000a00 */
[----:B0-----:R-:W-:Y:S01]  /*0120*/  IMAD.WIDE R2, R5, 0x4, R2 ;  /* 0x0000000405027825 */ /* 0x001fe200078e0202 */
[----:B------:R-:W-:Y:S06]  /*0130*/  BRA.U !UP0, `(.L_x_1) ;  /* 0x0000000908c47547 */ /* 0x000fec000b800000 */
[----:B------:R-:W0:Y:S01]  /*0140*/  LDCU.64 UR8, c[0x0][0x380] ;  /* 0x00007000ff0877ac */ /* 0x000e220008000a00 */
[----:B------:R-:W-:Y:S01]  /*0150*/  MOV R7, RZ ;  /* 0x000000ff00077202 */ /* 0x000fe20000000f00 */
[----:B------:R-:W-:-:S06]  /*0160*/  ULOP3.LUT UR4, UR6, 0x7ffffff8, URZ, 0xc0, !UPT ;  /* 0x7ffffff806047892 */ /* 0x000fcc000f8ec0ff */
[----:B------:R-:W-:Y:S01]  /*0170*/  IMAD.U32 R0, RZ, RZ, UR4 ;  /* 0x00000004ff007e24 */ /* 0x000fe2000f8e00ff */
[----:B0-----:R-:W-:Y:S02]  /*0180*/  UIADD3 UR5, UP0, UPT, UR8, 0x10, URZ ;  /* 0x0000001008057890 */ /* 0x001fe4000ff1e0ff */
[----:B------:R-:W-:Y:S02]  /*0190*/  UIADD3 UR8, UPT, UPT, -UR4, URZ, URZ ;  /* 0x000000ff04087290 */ /* 0x000fe4000fffe1ff */
[----:B------:R-:W-:Y:S02]  /*01a0*/  UIADD3.X UR6, UPT, UPT, URZ, UR9, URZ, UP0, !UPT ;  /* 0x00000009ff067290 */ /* 0x000fe400087fe4ff */
[----:B------:R-:W-:Y:S01]  /*01b0*/  MOV R4, UR5 ;  /* 0x0000000500047c02 */ /* 0x000fe20008000f00 */
[----:B------:R-:W-:-:S03]  /*01c0*/  UMOV UR4, URZ ;  /* 0x000000ff00047c82 */ /* 0x000fc60008000000 */
[----:B------:R-:W-:-:S07]  /*01d0*/  IMAD.U32 R5, RZ, RZ, UR6 ;  /* 0x00000006ff057e24 */ /* 0x000fce000f8e00ff */
.L_x_26:
[----:B--2---:R-:W2:Y:S01]  /*01e0*/  LDG.E R6, desc[UR10][R4.64+-0x10] ;  /* 0xfffff00a04067981 */ /* 0x004ea2000c1e1900 */
[----:B------:R-:W2:Y:S01]  /*01f0*/  LDCU UR9, c[0x0][0x398] ;  /* 0x00007300ff0977ac */ /* 0x000ea20008000800 */
[----:B0-----:R-:W0:Y:S01]  /*0200*/  LDCU UR12, c[0x0][0x394] ;  /* 0x00007280ff0c77ac */ /* 0x001e220008000800 */
[----:B------:R-:W-:-:S04]  /*0210*/  UIADD3 UR8, UPT, UPT, UR8, 0x8, URZ ;  /* 0x0000000808087890 */ /* 0x000fc8000fffe0ff */
[----:B------:R-:W-:Y:S01]  /*0220*/  UISETP.NE.AND UP0, UPT, UR8, URZ, UPT ;  /* 0x000000ff0800728c */ /* 0x000fe2000bf05270 */
[----:B--2---:R-:W-:-:S05]  /*0230*/  FADD R6, R6, -UR9 ;  /* 0x8000000906067e21 */ /* 0x004fca0008000000 */
[----:B0-----:R-:W-:-:S13]  /*0240*/  FSETP.GEU.AND P0, PT, |R6|, UR12, PT ;  /* 0x0000000c06007c0b */ /* 0x001fda000bf0e200 */
[----:B-1-34-:R-:W-:Y:S05]  /*0250*/  @P0 BRA `(.L_x_2) ;  /* 0x0000000000400947 */ /* 0x01afea0003800000 */
[----:B------:R0:W5:Y:S01]  /*0260*/  LDG.E R7, desc[UR10][R2.64] ;  /* 0x0000000a02077981 */ /* 0x000162000c1e1900 */
[----:B------:R-:W1:Y:S01]  /*0270*/  S2UR UR6, SR_CgaCtaId ;  /* 0x00000000000679c3 */ /* 0x000e620000008800 */
[----:B------:R-:W-:Y:S01]  /*0280*/  BSSY.RECONVERGENT B0, `(.L_x_3) ;  /* 0x0000008000007945 */ /* 0x000fe20003800200 */
[----:B------:R-:W-:Y:S02]  /*0290*/  UMOV UR5, 0x400 ;  /* 0x0000040000057882 */ /* 0x000fe40000000000 */
[----:B01----:R-:W-:-:S12]  /*02a0*/  ULEA UR5, UR6, UR5, 0x18 ;  /* 0x0000000506057291 */ /* 0x003fd8000f8ec0ff */
.L_x_4:
[----:B------:R-:W0:Y:S01]  /*02b0*/  LDS R8, [UR5] ;  /* 0x00000005ff087984 */ /* 0x000e220008000800 */
[----:B------:R-:W-:Y:S01]  /*02c0*/  MOV R6, UR5 ;  /* 0x0000000500067c02 */ /* 0x000fe20008000f00 */
[----:B0----5:R-:W-:-:S05]  /*02d0*/  FADD R9, R7, R8 ;  /* 0x0000000807097221 */ /* 0x021fca0000000000 */
[----:B------:R-:W0:Y:S02]  /*02e0*/  ATOMS.CAST.SPIN P0, [R6], R8, R9 ;  /* 0x000000080600758d */ /* 0x000e240001800009 */
[----:B0-----:R-:W-:Y:S05]  /*02f0*/  @!P0 BRA `(.L_x_4) ;  /* 0xfffffffc00ec8947 */ /* 0x001fea000383ffff */
[----:B------:R-:W-:Y:S05]  /*0300*/  BSYNC.RECONVERGENT B0 ;  /* 0x0000000000007941 */ /* 0x000fea0003800200 */
.L_x_3:
[----:B------:R-:W2:Y:S01]  /*0310*/  LDG.E R7, desc[UR10][R2.64] ;  /* 0x0000000a02077981 */ /* 0x000ea2000c1e1900 */
[----:B------:R-:W-:-:S03]  /*0320*/  UIADD3 UR4, UPT, UPT, UR4, 0x1, URZ ;  /* 0x0000000104047890 */ /* 0x000fc6000fffe0ff */
[----:B------:R-:W2:Y:S02]  /*0330*/  LDS R6, [UR5] ;  /* 0x00000005ff067984 */ /* 0x000ea40008000800 */
[----:B--2---:R-:W-:-:S05]  /*0340*/  FADD R7, R7, R6 ;  /* 0x0000000607077221 */ /* 0x004fca0000000000 */
[----:B------:R0:W-:Y:S02]  /*0350*/  STS [UR5], R7 ;  /* 0x00000007ff007988 */ /* 0x0001e40008000805 */
.L_x_2:
[----:B------:R-:W2:Y:S02]  /*0360*/  LDG.E R6, desc[UR10][R4.64+-0xc] ;  /* 0xfffff40a04067981 */ /* 0x000ea4000c1e1900 */
[----:B--2---:R-:W-:-:S05]  /*0370*/  FADD R6, R6, -UR9 ;  /* 0x8000000906067e21 */ /* 0x004fca0008000000 */
[----:B------:R-:W-:-:S13]  /*0380*/  FSETP.GEU.AND P0, PT, |R6|, UR12, PT ;  /* 0x0000000c06007c0b */ /* 0x000fda000bf0e200 */
[----:B------:R-:W-:Y:S05]  /*0390*/  @P0 BRA `(.L_x_5) ;  /* 0x0000000000400947 */ /* 0x000fea0003800000 */
[----:B------:R1:W5:Y:S01]  /*03a0*/  LDG.E R9, desc[UR10][R2.64] ;  /* 0x0000000a02097981 */ /* 0x000362000c1e1900 */
[----:B------:R-:W2:Y:S01]  /*03b0*/  S2UR UR6, SR_CgaCtaId ;  /* 0x00000000000679c3 */ /* 0x000ea20000008800 */
[----:B------:R-:W-:Y:S01]  /*03c0*/  BSSY.RECONVERGENT B0, `(.L_x_6) ;  /* 0x0000008000007945 */ /* 0x000fe20003800200 */
[----:B------:R-:W-:Y:S02]  /*03d0*/  UMOV UR5, 0x400 ;  /* 0x0000040000057882 */ /* 0x000fe40000000000 */
[----:B-12---:R-:W-:-:S12]  /*03e0*/  ULEA UR5, UR6, UR5, 0x18 ;  /* 0x0000000506057291 */ /* 0x006fd8000f8ec0ff */
.L_x_7:
[----:B------:R-:W0:Y:S01]  /*03f0*/  LDS R6, [UR5] ;  /* 0x00000005ff067984 */ /* 0x000e220008000800 */
[----:B------:R-:W-:Y:S02]  /*0400*/  IMAD.U32 R8, RZ, RZ, UR5 ;  /* 0x00000005ff087e24 */ /* 0x000fe4000f8e00ff */
[----:B0----5:R-:W-:-:S05]  /*0410*/  FADD R7, R9, R6 ;  /* 0x0000000609077221 */ /* 0x021fca0000000000 */
[----:B------:R-:W0:Y:S02]  /*0420*/  ATOMS.CAST.SPIN P0, [R8], R6, R7 ;  /* 0x000000060800758d */ /* 0x000e240001800007 */
[----:B0-----:R-:W-:Y:S05]  /*0430*/  @!P0 BRA `(.L_x_7) ;  /* 0xfffffffc00ec8947 */ /* 0x001fea000383ffff */
[----:B------:R-:W-:Y:S05]  /*0440*/  BSYNC.RECONVERGENT B0 ;  /* 0x0000000000007941 */ /* 0x000fea0003800200 */
.L_x_6:
[----:B------:R-:W2:Y:S01]  /*0450*/  LDG.E R7, desc[UR10][R2.64] ;  /* 0x0000000a02077981 */ /* 0x000ea2000c1e1900 */
[----:B------:R-:W-:-:S03]  /*0460*/  UIADD3 UR4, UPT, UPT, UR4, 0x1, URZ ;  /* 0x0000000104047890 */ /* 0x000fc6000fffe0ff */
[----:B------:R-:W2:Y:S02]  /*0470*/  LDS R6, [UR5] ;  /* 0x00000005ff067984 */ /* 0x000ea40008000800 */
[----:B--2---:R-:W-:-:S05]  /*0480*/  FADD R7, R7, R6 ;  /* 0x0000000607077221 */ /* 0x004fca0000000000 */
[----:B------:R1:W-:Y:S02]  /*0490*/  STS [UR5], R7 ;  /* 0x00000007ff007988 */ /* 0x0003e40008000805 */
.L_x_5:
[----:B------:R-:W2:Y:S02]  /*04a0*/  LDG.E R6, desc[UR10][R4.64+-0x8] ;  /* 0xfffff80a04067981 */ /* 0x000ea4000c1e1900 */
[----:B--2---:R-:W-:-:S05]  /*04b0*/  FADD R6, R6, -UR9 ;  /* 0x8000000906067e21 */ /* 0x004fca0008000000 */
[----:B------:R-:W-:-:S13]  /*04c0*/  FSETP.GEU.AND P0, PT, |R6|, UR12, PT ;  /* 0x0000000c06007c0b */ /* 0x000fda000bf0e200 */
[----:B------:R-:W-:Y:S05]  /*04d0*/  @P0 BRA `(.L_x_8) ;  /* 0x0000000000400947 */ /* 0x000fea0003800000 */
[----:B------:R2:W5:Y:S01]  /*04e0*/  LDG.E R9, desc[UR10][R2.64] ;  /* 0x0000000a02097981 */ /* 0x000562000c1e1900 */
[----:B------:R-:W3:Y:S01]  /*04f0*/  S2UR UR6, SR_CgaCtaId ;  /* 0x00000000000679c3 */ /* 0x000ee20000008800 */
[----:B------:R-:W-:Y:S01]  /*0500*/  BSSY.RECONVERGENT B0, `(.L_x_9) ;  /* 0x0000008000007945 */ /* 0x000fe20003800200 */
[----:B------:R-:W-:Y:S02]  /*0510*/  UMOV UR5, 0x400 ;  /* 0x0000040000057882 */ /* 0x000fe40000000000 */
[----:B--23--:R-:W-:-:S12]  /*0520*/  ULEA UR5, UR6, UR5, 0x18 ;  /* 0x0000000506057291 */ /* 0x00cfd8000f8ec0ff */
.L_x_10:
[----:B------:R-:W0:Y:S01]  /*0530*/  LDS R6, [UR5] ;  /* 0x00000005ff067984 */ /* 0x000e220008000800 */
[----:B------:R-:W-:Y:S01]  /*0540*/  MOV R8, UR5 ;  /* 0x0000000500087c02 */ /* 0x000fe20008000f00 */
[----:B01---5:R-:W-:-:S05]  /*0550*/  FADD R7, R9, R6 ;  /* 0x0000000609077221 */ /* 0x023fca0000000000 */
[----:B------:R-:W0:Y:S02]  /*0560*/  ATOMS.CAST.SPIN P0, [R8], R6, R7 ;  /* 0x000000060800758d */ /* 0x000e240001800007 */
[----:B0-----:R-:W-:Y:S05]  /*0570*/  @!P0 BRA `(.L_x_10) ;  /* 0xfffffffc00ec8947 */ /* 0x001fea000383ffff */
[----:B------:R-:W-:Y:S05]  /*0580*/  BSYNC.RECONVERGENT B0 ;  /* 0x0000000000007941 */ /* 0x000fea0003800200 */
.L_x_9:
[----:B------:R-:W2:Y:S01]  /*0590*/  LDG.E R7, desc[UR10][R2.64] ;  /* 0x0000000a02077981 */ /* 0x000ea2000c1e1900 */
[----:B------:R-:W-:-:S03]  /*05a0*/  UIADD3 UR4, UPT, UPT, UR4, 0x1, URZ ;  /* 0x0000000104047890 */ /* 0x000fc6000fffe0ff */
[----:B------:R-:W2:Y:S02]  /*05b0*/  LDS R6, [UR5] ;  /* 0x00000005ff067984 */ /* 0x000ea40008000800 */
[----:B--2---:R-:W-:-:S05]  /*05c0*/  FADD R7, R7, R6 ;  /* 0x0000000607077221 */ /* 0x004fca0000000000 */
[----:B------:R2:W-:Y:S02]  /*05d0*/  STS [UR5], R7 ;  /* 0x00000007ff007988 */ /* 0x0005e40008000805 */
.L_x_8:
[----:B------:R-:W3:Y:S02]  /*05e0*/  LDG.E R6, desc[UR10][R4.64+-0x4] ;  /* 0xfffffc0a04067981 */ /* 0x000ee4000c1e1900 */
[----:B---3--:R-:W-:-:S05]  /*05f0*/  FADD R6, R6, -UR9 ;  /* 0x8000000906067e21 */ /* 0x008fca0008000000 */
[----:B------:R-:W-:-:S13]  /*0600*/  FSETP.GEU.AND P0, PT, |R6|, UR12, PT ;  /* 0x0000000c06007c0b */ /* 0x000fda000bf0e200 */
[----:B------:R-:W-:Y:S05]  /*0610*/  @P0 BRA `(.L_x_11) ;  /* 0x0000000000400947 */ /* 0x000fea0003800000 */
[----:B------:R3:W5:Y:S01]  /*0620*/  LDG.E R9, desc[UR10][R2.64] ;  /* 0x0000000a02097981 */ /* 0x000762000c1e1900 */
[----:B------:R-:W4:Y:S01]  /*0630*/  S2UR UR6, SR_CgaCtaId ;  /* 0x00000000000679c3 */ /* 0x000f220000008800 */
[----:B------:R-:W-:Y:S01]  /*0640*/  BSSY.RECONVERGENT B0, `(.L_x_12) ;  /* 0x0000008000007945 */ /* 0x000fe20003800200 */
[----:B------:R-:W-:Y:S02]  /*0650*/  UMOV UR5, 0x400 ;  /* 0x0000040000057882 */ /* 0x000fe40000000000 */
[----:B---34-:R-:W-:-:S12]  /*0660*/  ULEA UR5, UR6, UR5, 0x18 ;  /* 0x0000000506057291 */ /* 0x018fd8000f8ec0ff */
.L_x_13:
[----:B------:R-:W0:Y:S01]  /*0670*/  LDS R6, [UR5] ;  /* 0x00000005ff067984 */ /* 0x000e220008000800 */
[----:B------:R-:W-:Y:S02]  /*0680*/  IMAD.U32 R8, RZ, RZ, UR5 ;  /* 0x00000005ff087e24 */ /* 0x000fe4000f8e00ff */
[----:B012--5:R-:W-:-:S05]  /*0690*/  FADD R7, R9, R6 ;  /* 0x0000000609077221 */ /* 0x027fca0000000000 */
[----:B------:R-:W0:Y:S02]  /*06a0*/  ATOMS.CAST.SPIN P0, [R8], R6, R7 ;  /* 0x000000060800758d */ /* 0x000e240001800007 */
[----:B0-----:R-:W-:Y:S05]  /*06b0*/  @!P0 BRA `(.L_x_13) ;  /* 0xfffffffc00ec8947 */ /* 0x001fea000383ffff */
[----:B------:R-:W-:Y:S05]  /*06c0*/  BSYNC.RECONVERGENT B0 ;  /* 0x0000000000007941 */ /* 0x000fea0003800200 */
.L_x_12:
[----:B------:R-:W2:Y:S01]  /*06d0*/  LDG.E R7, desc[UR10][R2.64] ;  /* 0x0000000a02077981 */ /* 0x000ea2000c1e1900 */
[----:B------:R-:W-:-:S03]  /*06e0*/  UIADD3 UR4, UPT, UPT, UR4, 0x1, URZ ;  /* 0x0000000104047890 */ /* 0x000fc6000fffe0ff */
[----:B------:R-:W2:Y:S02]  /*06f0*/  LDS R6, [UR5] ;  /* 0x00000005ff067984 */ /* 0x000ea40008000800 */
[----:B--2---:R-:W-:-:S05]  /*0700*/  FADD R7, R7, R6 ;  /* 0x0000000607077221 */ /* 0x004fca0000000000 */
[----:B------:R3:W-:Y:S02]  /*0710*/  STS [UR5], R7 ;  /* 0x00000007ff007988 */ /* 0x0007e40008000805 */
.L_x_11:
[----:B------:R-:W4:Y:S02]  /*0720*/  LDG.E R6, desc[UR10][R4.64] ;  /* 0x0000000a04067981 */ /* 0x000f24000c1e1900 */
[----:B----4-:R-:W-:-:S05]  /*0730*/  FADD R6, R6, -UR9 ;  /* 0x8000000906067e21 */ /* 0x010fca0008000000 */
[----:B------:R-:W-:-:S13]  /*0740*/  FSETP.GEU.AND P0, PT, |R6|, UR12, PT ;  /* 0x0000000c06007c0b */ /* 0x000fda000bf0e200 */
[----:B------:R-:W-:Y:S05]  /*0750*/  @P0 BRA `(.L_x_14) ;  /* 0x0000000000400947 */ /* 0x000fea0003800000 */
[----:B------:R4:W5:Y:S01]  /*0760*/  LDG.E R9, desc[UR10][R2.64] ;  /* 0x0000000a02097981 */ /* 0x000962000c1e1900 */
[----:B------:R-:W0:Y:S01]  /*0770*/  S2UR UR6, SR_CgaCtaId ;  /* 0x00000000000679c3 */ /* 0x000e220000008800 */
[----:B------:R-:W-:Y:S01]  /*0780*/  BSSY.RECONVERGENT B0, `(.L_x_15) ;  /* 0x0000008000007945 */ /* 0x000fe20003800200 */
[----:B------:R-:W-:Y:S02]  /*0790*/  UMOV UR5, 0x400 ;  /* 0x0000040000057882 */ /* 0x000fe40000000000 */
[----:B0---4-:R-:W-:-:S12]  /*07a0*/  ULEA UR5, UR6, UR5, 0x18 ;  /* 0x0000000506057291 */ /* 0x011fd8000f8ec0ff */
.L_x_16:
[----:B------:R-:W1:Y:S01]  /*07b0*/  LDS R6, [UR5] ;  /* 0x00000005ff067984 */ /* 0x000e620008000800 */
[----:B------:R-:W-:Y:S01]  /*07c0*/  MOV R8, UR5 ;  /* 0x0000000500087c02 */ /* 0x000fe20008000f00 */
[----:B-123-5:R-:W-:-:S05]  /*07d0*/  FADD R7, R9, R6 ;  /* 0x0000000609077221 */ /* 0x02efca0000000000 */
[----:B------:R-:W0:Y:S02]  /*07e0*/  ATOMS.CAST.SPIN P0, [R8], R6, R7 ;  /* 0x000000060800758d */ /* 0x000e240001800007 */
[----:B0-----:R-:W-:Y:S05]  /*07f0*/  @!P0 BRA `(.L_x_16) ;  /* 0xfffffffc00ec8947 */ /* 0x001fea000383ffff */
[----:B------:R-:W-:Y:S05]  /*0800*/  BSYNC.RECONVERGENT B0 ;  /* 0x0000000000007941 */ /* 0x000fea0003800200 */
.L_x_15:
[----:B------:R-:W2:Y:S01]  /*0810*/  LDG.E R7, desc[UR10][R2.64] ;  /* 0x0000000a02077981 */ /* 0x000ea2000c1e1900 */
[----:B------:R-:W-:-:S03]  /*0820*/  UIADD3 UR4, UPT, UPT, UR4, 0x1, URZ ;  /* 0x0000000104047890 */ /* 0x000fc6000fffe0ff */
[----:B------:R-:W2:Y:S02]  /*0830*/  LDS R6, [UR5] ;  /* 0x00000005ff067984 */ /* 0x000ea40008000800 */
[----:B--2---:R-:W-:-:S05]  /*0840*/  FADD R7, R7, R6 ;  /* 0x0000000607077221 */ /* 0x004fca0000000000 */
[----:B------:R4:W-:Y:S02]  /*0850*/  STS [UR5], R7 ;  /* 0x00000007ff007988 */ /* 0x0009e40008000805 */
.L_x_14:
[----:B------:R-:W5:Y:S02]  /*0860*/  LDG.E R6, desc[UR10][R4.64+0x4] ;  /* 0x0000040a04067981 */ /* 0x000f64000c1e1900 */
[----:B-----5:R-:W-:-:S05]  /*0870*/  FADD R6, R6, -UR9 ;  /* 0x8000000906067e21 */ /* 0x020fca0008000000 */
[----:B------:R-:W-:-:S13]  /*0880*/  FSETP.GEU.AND P0, PT, |R6|, UR12, PT ;  /* 0x0000000c06007c0b */ /* 0x000fda000bf0e200 */
[----:B------:R-:W-:Y:S05]  /*0890*/  @P0 BRA `(.L_x_17) ;  /* 0x0000000000400947 */ /* 0x000fea0003800000 */
[----:B------:R0:W5:Y:S01]  /*08a0*/  LDG.E R9, desc[UR10][R2.64] ;  /* 0x0000000a02097981 */ /* 0x000162000c1e1900 */
[----:B------:R-:W1:Y:S01]  /*08b0*/  S2UR UR6, SR_CgaCtaId ;  /* 0x00000000000679c3 */ /* 0x000e620000008800 */
[----:B------:R-:W-:Y:S01]  /*08c0*/  BSSY.RECONVERGENT B0, `(.L_x_18) ;  /* 0x0000008000007945 */ /* 0x000fe20003800200 */
[----:B------:R-:W-:Y:S02]  /*08d0*/  UMOV UR5, 0x400 ;  /* 0x0000040000057882 */ /* 0x000fe40000000000 */
[----:B01----:R-:W-:-:S12]  /*08e0*/  ULEA UR5, UR6, UR5, 0x18 ;  /* 0x0000000506057291 */ /* 0x003fd8000f8ec0ff */
.L_x_19:
[----:B------:R-:W2:Y:S01]  /*08f0*/  LDS R6, [UR5] ;  /* 0x00000005ff067984 */ /* 0x000ea20008000800 */
[----:B------:R-:W-:Y:S02]  /*0900*/  IMAD.U32 R8, RZ, RZ, UR5 ;  /* 0x00000005ff087e24 */ /* 0x000fe4000f8e00ff */
[----:B--2345:R-:W-:-:S05]  /*0910*/  FADD R7, R9, R6 ;  /* 0x0000000609077221 */ /* 0x03cfca0000000000 */
[----:B------:R-:W0:Y:S02]  /*0920*/  ATOMS.CAST.SPIN P0, [R8], R6, R7 ;  /* 0x000000060800758d */ /* 0x000e240001800007 */
[----:B0-----:R-:W-:Y:S05]  /*0930*/  @!P0 BRA `(.L_x_19) ;  /* 0xfffffffc00ec8947 */ /* 0x001fea000383ffff */
[----:B------:R-:W-:Y:S05]  /*0940*/  BSYNC.RECONVERGENT B0 ;  /* 0x0000000000007941 */ /* 0x000fea0003800200 */
.L_x_18:
[----:B------:R-:W2:Y:S01]  /*0950*/  LDG.E R7, desc[UR10][R2.64] ;  /* 0x0000000a02077981 */ /* 0x000ea2000c1e1900 */
[----:B------:R-:W-:-:S03]  /*0960*/  UIADD3 UR4, UPT, UPT, UR4, 0x1, URZ ;  /* 0x0000000104047890 */ /* 0x000fc6000fffe0ff */
[----:B------:R-:W2:Y:S02]  /*0970*/  LDS R6, [UR5] ;  /* 0x00000005ff067984 */ /* 0x000ea40008000800 */
[----:B--2---:R-:W-:-:S05]  /*0980*/  FADD R7, R7, R6 ;  /* 0x0000000607077221 */ /* 0x004fca0000000000 */
[----:B------:R0:W-:Y:S02]  /*0990*/  STS [UR5], R7 ;  /* 0x00000007ff007988 */ /* 0x0001e40008000805 */
.L_x_17:
        /* <DEDUP_REMOVED lines=9> */
.L_x_22:
[----:B------:R-:W2:Y:S01]  /*0a30*/  LDS R6, [UR5] ;  /* 0x00000005ff067984 */ /* 0x000ea20008000800 */
[----:B------:R-:W-:Y:S01]  /*0a40*/  MOV R8, UR5 ;  /* 0x0000000500087c02 */ /* 0x000fe20008000f00 */
[----:B--2345:R-:W-:-:S05]  /*0a50*/  FADD R7, R9, R6 ;  /* 0x0000000609077221 */ /* 0x03cfca0000000000 */
[----:B------:R-:W0:Y:S02]  /*0a60*/  ATOMS.CAST.SPIN P0, [R8], R6, R7 ;  /* 0x000000060800758d */ /* 0x000e240001800007 */
[----:B0-----:R-:W-:Y:S05]  /*0a70*/  @!P0 BRA `(.L_x_22) ;  /* 0xfffffffc00ec8947 */ /* 0x001fea000383ffff */
[----:B------:R-:W-:Y:S05]  /*0a80*/  BSYNC.RECONVERGENT B0 ;  /* 0x0000000000007941 */ /* 0x000fea0003800200 */
.L_x_21:
[----:B------:R-:W2:Y:S01]  /*0a90*/  LDG.E R7, desc[UR10][R2.64] ;  /* 0x0000000a02077981 */ /* 0x000ea2000c1e1900 */
[----:B------:R-:W-:-:S03]  /*0aa0*/  UIADD3 UR4, UPT, UPT, UR4, 0x1, URZ ;  /* 0x0000000104047890 */ /* 0x000fc6000fffe0ff */
[----:B------:R-:W2:Y:S02]  /*0ab0*/  LDS R6, [UR5] ;  /* 0x00000005ff067984 */ /* 0x000ea40008000800 */
[----:B--2---:R-:W-:-:S05]  /*0ac0*/  FADD R7, R7, R6 ;  /* 0x0000000607077221 */ /* 0x004fca0000000000 */
[----:B------:R0:W-:Y:S02]  /*0ad0*/  STS [UR5], R7 ;  /* 0x00000007ff007988 */ /* 0x0001e40008000805 */
.L_x_20:
        /* <DEDUP_REMOVED lines=9> */
.L_x_25:
[----:B------:R-:W2:Y:S01]  /*0b70*/  LDS R6, [UR5] ;  /* 0x00000005ff067984 */ /* 0x000ea20008000800 */
[----:B------:R-:W-:Y:S02]  /*0b80*/  IMAD.U32 R8, RZ, RZ, UR5 ;  /* 0x00000005ff087e24 */ /* 0x000fe4000f8e00ff */
[----:B--2345:R-:W-:-:S05]  /*0b90*/  FADD R7, R9, R6 ;  /* 0x0000000609077221 */ /* 0x03cfca0000000000 */
[----:B------:R-:W0:Y:S02]  /*0ba0*/  ATOMS.CAST.SPIN P0, [R8], R6, R7 ;  /* 0x000000060800758d */ /* 0x000e240001800007 */
[----:B0-----:R-:W-:Y:S05]  /*0bb0*/  @!P0 BRA `(.L_x_25) ;  /* 0xfffffffc00ec8947 */ /* 0x001fea000383ffff */
[----:B------:R-:W-:Y:S05]  /*0bc0*/  BSYNC.RECONVERGENT B0 ;  /* 0x0000000000007941 */ /* 0x000fea0003800200 */
.L_x_24:
[----:B------:R-:W2:Y:S01]  /*0bd0*/  LDG.E R7, desc[UR10][R2.64] ;  /* 0x0000000a02077981 */ /* 0x000ea2000c1e1900 */
[----:B------:R-:W-:-:S03]  /*0be0*/  UIADD3 UR4, UPT, UPT, UR4, 0x1, URZ ;  /* 0x0000000104047890 */ /* 0x000fc6000fffe0ff */
[----:B------:R-:W2:Y:S02]  /*0bf0*/  LDS R6, [UR5] ;  /* 0x00000005ff067984 */ /* 0x000ea40008000800 */
[----:B--2---:R-:W-:-:S05]  /*0c00*/  FADD R7, R7, R6 ;  /* 0x0000000607077221 */ /* 0x004fca0000000000 */
[----:B------:R0:W-:Y:S02]  /*0c10*/  STS [UR5], R7 ;  /* 0x00000007ff007988 */ /* 0x0001e40008000805 */
.L_x_23:
[----:B------:R-:W-:-:S04]  /*0c20*/  IADD3 R4, P0, PT, R4, 0x20, RZ ;  /* 0x0000002004047810 */ /* 0x000fc80007f1e0ff */
[----:B------:R-:W-:Y:S01]  /*0c30*/  IADD3.X R5, PT, PT, RZ, R5, RZ, P0, !PT ;  /* 0x00000005ff057210 */ /* 0x000fe200007fe4ff */
[----:B------:R-:W-:Y:S08]  /*0c40*/  BRA.U UP0, `(.L_x_26) ;  /* 0xfffffff500647547 */ /* 0x000ff0000b83ffff */
.L_x_1:
[----:B------:R-:W-:-:S09]  /*0c50*/  UISETP.NE.AND UP0, UPT, UR7, URZ, UPT ;  /* 0x000000ff0700728c */ /* 0x000fd2000bf05270 */
[----:B------:R-:W-:Y:S05]  /*0c60*/  BRA.U !UP0, `(.L_x_27) ;  /* 0x0000000908907547 */ /* 0x000fea000b800000 */
[----:B------:R-:W5:Y:S01]  /*0c70*/  LDCU UR5, c[0x0][0x390] ;  /* 0x00007200ff0577ac */ /* 0x000f620008000800 */
[----:B------:R-:W-:Y:S02]  /*0c80*/  UISETP.GE.U32.AND UP0, UPT, UR7, 0x4, UPT ;  /* 0x000000040700788c */ /* 0x000fe4000bf06070 */
[----:B-----5:R-:W-:-:S07]  /*0c90*/  ULOP3.LUT UR8, UR5, 0x3, URZ, 0xc0, !UPT ;  /* 0x0000000305087892 */ /* 0x020fce000f8ec0ff */
[----:B------:R-:W-:Y:S05]  /*0ca0*/  BRA.U !UP0, `(.L_x_28) ;  /* 0x0000000508547547 */ /* 0x000fea000b800000 */
[----:B------:R-:W5:Y:S01]  /*0cb0*/  LDC.64 R4, c[0x0][0x380] ;  /* 0x0000e000ff047b82 */ /* 0x000f620000000a00 */
[----:B------:R-:W0:Y:S01]  /*0cc0*/  LDCU UR9, c[0x0][0x398] ;  /* 0x00007300ff0977ac */ /* 0x000e220008000800 */
[----:B------:R-:W1:Y:S01]  /*0cd0*/  LDCU UR12, c[0x0][0x394] ;  /* 0x00007280ff0c77ac */ /* 0x000e620008000800 */
[----:B-----5:R-:W-:-:S05]  /*0ce0*/  IMAD.WIDE.U32 R4, R0, 0x4, R4 ;  /* 0x0000000400047825 */ /* 0x020fca00078e0004 */
[----:B------:R-:W0:Y:S02]  /*0cf0*/  LDG.E R6, desc[UR10][R4.64] ;  /* 0x0000000a04067981 */ /* 0x000e24000c1e1900 */
[----:B0-----:R-:W-:-:S05]  /*0d00*/  FADD R6, R6, -UR9 ;  /* 0x8000000906067e21 */ /* 0x001fca0008000000 */
[----:B-1----:R-:W-:-:S13]  /*0d10*/  FSETP.GEU.AND P0, PT, |R6|, UR12, PT ;  /* 0x0000000c06007c0b */ /* 0x002fda000bf0e200 */
[----:B------:R-:W-:Y:S05]  /*0d20*/  @P0 BRA `(.L_x_29) ;  /* 0x0000000000400947 */ /* 0x000fea0003800000 */
[----:B------:R0:W5:Y:S01]  /*0d30*/  LDG.E R9, desc[UR10][R2.64] ;  /* 0x0000000a02097981 */ /* 0x000162000c1e1900 */
[----:B------:R-:W1:Y:S01]  /*0d40*/  S2UR UR7, SR_CgaCtaId ;  /* 0x00000000000779c3 */ /* 0x000e620000008800 */
[----:B------:R-:W-:Y:S01]  /*0d50*/  BSSY.RECONVERGENT B0, `(.L_x_30) ;  /* 0x0000008000007945 */ /* 0x000fe20003800200 */
[----:B------:R-:W-:Y:S02]  /*0d60*/  UMOV UR6, 0x400 ;  /* 0x0000040000067882 */ /* 0x000fe40000000000 */
[----:B01----:R-:W-:-:S12]  /*0d70*/  ULEA UR6, UR7, UR6, 0x18 ;  /* 0x0000000607067291 */ /* 0x003fd8000f8ec0ff */
.L_x_31:
[----:B------:R-:W2:Y:S01]  /*0d80*/  LDS R6, [UR6] ;  /* 0x00000006ff067984 */ /* 0x000ea20008000800 */
[----:B------:R-:W-:Y:S02]  /*0d90*/  IMAD.U32 R8, RZ, RZ, UR6 ;  /* 0x00000006ff087e24 */ /* 0x000fe4000f8e00ff */
[----:B--2345:R-:W-:-:S05]  /*0da0*/  FADD R7, R9, R6 ;  /* 0x0000000609077221 */ /* 0x03cfca0000000000 */
[----:B------:R-:W0:Y:S02]  /*0db0*/  ATOMS.CAST.SPIN P0, [R8], R6, R7 ;  /* 0x000000060800758d */ /* 0x000e240001800007 */
[----:B0-----:R-:W-:Y:S05]  /*0dc0*/  @!P0 BRA `(.L_x_31) ;  /* 0xfffffffc00ec8947 */ /* 0x001fea000383ffff */
[----:B------:R-:W-:Y:S05]  /*0dd0*/  BSYNC.RECONVERGENT B0 ;  /* 0x0000000000007941 */ /* 0x000fea0003800200 */
.L_x_30:
[----:B------:R-:W2:Y:S01]  /*0de0*/  LDG.E R7, desc[UR10][R2.64] ;  /* 0x0000000a02077981 */ /* 0x000ea2000c1e1900 */
[----:B------:R-:W-:-:S03]  /*0df0*/  UIADD3 UR4, UPT, UPT, UR4, 0x1, URZ ;  /* 0x0000000104047890 */ /* 0x000fc6000fffe0ff */
[----:B------:R-:W2:Y:S02]  /*0e00*/  LDS R6, [UR6] ;  /* 0x00000006ff067984 */ /* 0x000ea40008000800 */
[----:B--2---:R-:W-:-:S05]  /*0e10*/  FADD R7, R7, R6 ;  /* 0x0000000607077221 */ /* 0x004fca0000000000 */
[----:B------:R0:W-:Y:S02]  /*0e20*/  STS [UR6], R7 ;  /* 0x00000007ff007988 */ /* 0x0001e40008000806 */
.L_x_29:
[----:B------:R-:W5:Y:S02]  /*0e30*/  LDG.E R6, desc[UR10][R4.64+0x4] ;  /* 0x0000040a04067981 */ /* 0x000f64000c1e1900 */
[----:B-----5:R-:W-:-:S05]  /*0e40*/  FADD R6, R6, -UR9 ;  /* 0x8000000906067e21 */ /* 0x020fca0008000000 */
[----:B------:R-:W-:-:S13]  /*0e50*/  FSETP.GEU.AND P0, PT, |R6|, UR12, PT ;  /* 0x0000000c06007c0b */ /* 0x000fda000bf0e200 */
[----:B------:R-:W-:Y:S05]  /*0e60*/  @P0 BRA `(.L_x_32) ;  /* 0x0000000000400947 */ /* 0x000fea0003800000 */
[----:B------:R1:W5:Y:S01]  /*0e70*/  LDG.E R9, desc[UR10][R2.64] ;  /* 0x0000000a02097981 */ /* 0x000362000c1e1900 */
[----:B------:R-:W0:Y:S01]  /*0e80*/  S2UR UR7, SR_CgaCtaId ;  /* 0x00000000000779c3 */ /* 0x000e220000008800 */
[----:B------:R-:W-:Y:S01]  /*0e90*/  BSSY.RECONVERGENT B0, `(.L_x_33) ;  /* 0x0000008000007945 */ /* 0x000fe20003800200 */
[----:B------:R-:W-:Y:S02]  /*0ea0*/  UMOV UR6, 0x400 ;  /* 0x0000040000067882 */ /* 0x000fe40000000000 */
[----:B01----:R-:W-:-:S12]  /*0eb0*/  ULEA UR6, UR7, UR6, 0x18 ;  /* 0x0000000607067291 */ /* 0x003fd8000f8ec0ff */
.L_x_34:
[----:B------:R-:W2:Y:S01]  /*0ec0*/  LDS R6, [UR6] ;  /* 0x00000006ff067984 */ /* 0x000ea20008000800 */
[----:B------:R-:W-:Y:S01]  /*0ed0*/  MOV R8, UR6 ;  /* 0x0000000600087c02 */ /* 0x000fe20008000f00 */
[----:B--2345:R-:W-:-:S05]  /*0ee0*/  FADD R7, R9, R6 ;  /* 0x0000000609077221 */ /* 0x03cfca0000000000 */
[----:B------:R-:W0:Y:S02]  /*0ef0*/  ATOMS.CAST.SPIN P0, [R8], R6, R7 ;  /* 0x000000060800758d */ /* 0x000e240001800007 */
[----:B0-----:R-:W-:Y:S05]  /*0f00*/  @!P0 BRA `(.L_x_34) ;  /* 0xfffffffc00ec8947 */ /* 0x001fea000383ffff */
[----:B------:R-:W-:Y:S05]  /*0f10*/  BSYNC.RECONVERGENT B0 ;  /* 0x0000000000007941 */ /* 0x000fea0003800200 */
.L_x_33:
[----:B------:R-:W2:Y:S01]  /*0f20*/  LDG.E R7, desc[UR10][R2.64] ;  /* 0x0000000a02077981 */ /* 0x000ea2000c1e1900 */
[----:B------:R-:W-:-:S03]  /*0f30*/  UIADD3 UR4, UPT, UPT, UR4, 0x1, URZ ;  /* 0x0000000104047890 */ /* 0x000fc6000fffe0ff */
[----:B------:R-:W2:Y:S02]  /*0f40*/  LDS R6, [UR6] ;  /* 0x00000006ff067984 */ /* 0x000ea40008000800 */
[----:B--2---:R-:W-:-:S05]  /*0f50*/  FADD R7, R7, R6 ;  /* 0x0000000607077221 */ /* 0x004fca0000000000 */
[----:B------:R1:W-:Y:S02]  /*0f60*/  STS [UR6], R7 ;  /* 0x00000007ff007988 */ /* 0x0003e40008000806 */
.L_x_32:
        /* <DEDUP_REMOVED lines=9> */
.L_x_37:
[----:B------:R-:W2:Y:S01]  /*1000*/  LDS R6, [UR6] ;  /* 0x00000006ff067984 */ /* 0x000ea20008000800 */
[----:B------:R-:W-:Y:S02]  /*1010*/  IMAD.U32 R8, RZ, RZ, UR6 ;  /* 0x00000006ff087e24 */ /* 0x000fe4000f8e00ff */
[----:B--2345:R-:W-:-:S05]  /*1020*/  FADD R7, R9, R6 ;  /* 0x0000000609077221 */ /* 0x03cfca0000000000 */
[----:B------:R-:W0:Y:S02]  /*1030*/  ATOMS.CAST.SPIN P0, [R8], R6, R7 ;  /* 0x000000060800758d */ /* 0x000e240001800007 */
[----:B0-----:R-:W-:Y:S05]  /*1040*/  @!P0 BRA `(.L_x_37) ;  /* 0xfffffffc00ec8947 */ /* 0x001fea000383ffff */
[----:B------:R-:W-:Y:S05]  /*1050*/  BSYNC.RECONVERGENT B0 ;  /* 0x0000000000007941 */ /* 0x000fea0003800200 */
.L_x_36:
[----:B------:R-:W2:Y:S01]  /*1060*/  LDG.E R7, desc[UR10][R2.64] ;  /* 0x0000000a02077981 */ /* 0x000ea2000c1e1900 */
[----:B------:R-:W-:-:S03]  /*1070*/  UIADD3 UR4, UPT, UPT, UR4, 0x1, URZ ;  /* 0x0000000104047890 */ /* 0x000fc6000fffe0ff */
[----:B------:R-:W2:Y:S02]  /*1080*/  LDS R6, [UR6] ;  /* 0x00000006ff067984 */ /* 0x000ea40008000800 */
[----:B--2---:R-:W-:-:S05]  /*1090*/  FADD R7, R7, R6 ;  /* 0x0000000607077221 */ /* 0x004fca0000000000 */
[----:B------:R0:W-:Y:S02]  /*10a0*/  STS [UR6], R7 ;  /* 0x00000007ff007988 */ /* 0x0001e40008000806 */
.L_x_35:
[----:B------:R-:W5:Y:S02]  /*10b0*/  LDG.E R4, desc[UR10][R4.64+0xc] ;  /* 0x00000c0a04047981 */ /* 0x000f64000c1e1900 */
[----:B-----5:R-:W-:-:S05]  /*10c0*/  FADD R6, R4, -UR9 ;  /* 0x8000000904067e21 */ /* 0x020fca0008000000 */
[----:B------:R-:W-:-:S13]  /*10d0*/  FSETP.GEU.AND P0, PT, |R6|, UR12, PT ;  /* 0x0000000c06007c0b */ /* 0x000fda000bf0e200 */
[----:B------:R-:W-:Y:S05]  /*10e0*/  @P0 BRA `(.L_x_38) ;  /* 0x0000000000400947 */ /* 0x000fea0003800000 */
[----:B01234-:R0:W5:Y:S01]  /*10f0*/  LDG.E R7, desc[UR10][R2.64] ;  /* 0x0000000a02077981 */ /* 0x01f162000c1e1900 */
[----:B------:R-:W1:Y:S01]  /*1100*/  S2UR UR7, SR_CgaCtaId ;  /* 0x00000000000779c3 */ /* 0x000e620000008800 */
[----:B------:R-:W-:Y:S01]  /*1110*/  BSSY.RECONVERGENT B0, `(.L_x_39) ;  /* 0x0000008000007945 */ /* 0x000fe20003800200 */
[----:B------:R-:W-:Y:S02]  /*1120*/  UMOV UR6, 0x400 ;  /* 0x0000040000067882 */ /* 0x000fe40000000000 */
[----:B01----:R-:W-:-:S12]  /*1130*/  ULEA UR6, UR7, UR6, 0x18 ;  /* 0x0000000607067291 */ /* 0x003fd8000f8ec0ff */
.L_x_40:
[----:B------:R-:W0:Y:S01]  /*1140*/  LDS R4, [UR6] ;  /* 0x00000006ff047984 */ /* 0x000e220008000800 */
[----:B------:R-:W-:Y:S01]  /*1150*/  MOV R6, UR6 ;  /* 0x0000000600067c02 */ /* 0x000fe20008000f00 */
[----:B0----5:R-:W-:-:S05]  /*1160*/  FADD R5, R7, R4 ;  /* 0x0000000407057221 */ /* 0x021fca0000000000 */
[----:B------:R-:W0:Y:S02]  /*1170*/  ATOMS.CAST.SPIN P0, [R6], R4, R5 ;  /* 0x000000040600758d */ /* 0x000e240001800005 */
[----:B0-----:R-:W-:Y:S05]  /*1180*/  @!P0 BRA `(.L_x_40) ;  /* 0xfffffffc00ec8947 */ /* 0x001fea000383ffff */
[----:B------:R-:W-:Y:S05]  /*1190*/  BSYNC.RECONVERGENT B0 ;  /* 0x0000000000007941 */ /* 0x000fea0003800200 */
.L_x_39:
[----:B------:R-:W2:Y:S01]  /*11a0*/  LDG.E R7, desc[UR10][R2.64] ;  /* 0x0000000a02077981 */ /* 0x000ea2000c1e1900 */
[----:B------:R-:W-:-:S03]  /*11b0*/  UIADD3 UR4, UPT, UPT, UR4, 0x1, URZ ;  /* 0x0000000104047890 */ /* 0x000fc6000fffe0ff */
[----:B------:R-:W2:Y:S02]  /*11c0*/  LDS R4, [UR6] ;  /* 0x00000006ff047984 */ /* 0x000ea40008000800 */
[----:B--2---:R-:W-:-:S05]  /*11d0*/  FADD R7, R7, R4 ;  /* 0x0000000407077221 */ /* 0x004fca0000000000 */
[----:B------:R0:W-:Y:S02]  /*11e0*/  STS [UR6], R7 ;  /* 0x00000007ff007988 */ /* 0x0001e40008000806 */
.L_x_38:
[----:B------:R-:W-:-:S07]  /*11f0*/  VIADD R0, R0, 0x4 ;  /* 0x0000000400007836 */ /* 0x000fce0000000000 */
.L_x_28:
[----:B------:R-:W-:-:S09]  /*1200*/  UISETP.NE.AND UP0, UPT, UR8, URZ, UPT ;  /* 0x000000ff0800728c */ /* 0x000fd2000bf05270 */
[----:B------:R-:W-:Y:S05]  /*1210*/  BRA.U !UP0, `(.L_x_27) ;  /* 0x0000000508247547 */ /* 0x000fea000b800000 */
[----:B------:R-:W-:-:S09]  /*1220*/  UISETP.NE.AND UP0, UPT, UR8, 0x1, UPT ;  /* 0x000000010800788c */ /* 0x000fd2000bf05270 */
        /* <DEDUP_REMOVED lines=14> */
.L_x_44:
[----:B------:R-:W2:Y:S01]  /*1310*/  LDS R6, [UR6] ;  /* 0x00000006ff067984 */ /* 0x000ea20008000800 */
[----:B------:R-:W-:Y:S01]  /*1320*/  MOV R8, UR6 ;  /* 0x0000000600087c02 */ /* 0x000fe20008000f00 */
[----:B--2345:R-:W-:-:S05]  /*1330*/  FADD R7, R9, R6 ;  /* 0x0000000609077221 */ /* 0x03cfca0000000000 */
[----:B------:R-:W0:Y:S02]  /*1340*/  ATOMS.CAST.SPIN P0, [R8], R6, R7 ;  /* 0x000000060800758d */ /* 0x000e240001800007 */
[----:B0-----:R-:W-:Y:S05]  /*1350*/  @!P0 BRA `(.L_x_44) ;  /* 0xfffffffc00ec8947 */ /* 0x001fea000383ffff */
[----:B------:R-:W-:Y:S05]  /*1360*/  BSYNC.RECONVERGENT B0 ;  /* 0x0000000000007941 */ /* 0x000fea0003800200 */
.L_x_43:
[----:B------:R-:W2:Y:S01]  /*1370*/  LDG.E R7, desc[UR10][R2.64] ;  /* 0x0000000a02077981 */ /* 0x000ea2000c1e1900 */
[----:B------:R-:W-:-:S03]  /*1380*/  UIADD3 UR4, UPT, UPT, UR4, 0x1, URZ ;  /* 0x0000000104047890 */ /* 0x000fc6000fffe0ff */
[----:B------:R-:W2:Y:S02]  /*1390*/  LDS R6, [UR6] ;  /* 0x00000006ff067984 */ /* 0x000ea40008000800 */
[----:B--2---:R-:W-:-:S05]  /*13a0*/  FADD R7, R7, R6 ;  /* 0x0000000607077221 */ /* 0x004fca0000000000 */
[----:B------:R0:W-:Y:S02]  /*13b0*/  STS [UR6], R7 ;  /* 0x00000007ff007988 */ /* 0x0001e40008000806 */
.L_x_42:
[----:B------:R-:W5:Y:S02]  /*13c0*/  LDG.E R4, desc[UR10][R4.64+0x4] ;  /* 0x0000040a04047981 */ /* 0x000f64000c1e1900 */
[----:B-----5:R-:W-:-:S05]  /*13d0*/  FADD R6, R4, -UR8 ;  /* 0x8000000804067e21 */ /* 0x020fca0008000000 */
[----:B------:R-:W-:-:S13]  /*13e0*/  FSETP.GEU.AND P0, PT, |R6|, UR9, PT ;  /* 0x0000000906007c0b */ /* 0x000fda000bf0e200 */
[----:B------:R-:W-:Y:S05]  /*13f0*/  @P0 BRA `(.L_x_45) ;  /* 0x0000000000400947 */ /* 0x000fea0003800000 */
[----:B0-234-:R0:W5:Y:S01]  /*1400*/  LDG.E R7, desc[UR10][R2.64] ;  /* 0x0000000a02077981 */ /* 0x01d162000c1e1900 */
[----:B------:R-:W1:Y:S01]  /*1410*/  S2UR UR7, SR_CgaCtaId ;  /* 0x00000000000779c3 */ /* 0x000e620000008800 */
[----:B------:R-:W-:Y:S01]  /*1420*/  BSSY.RECONVERGENT B0, `(.L_x_46) ;  /* 0x0000008000007945 */ /* 0x000fe20003800200 */
[----:B------:R-:W-:Y:S02]  /*1430*/  UMOV UR6, 0x400 ;  /* 0x0000040000067882 */ /* 0x000fe40000000000 */
[----:B01----:R-:W-:-:S12]  /*1440*/  ULEA UR6, UR7, UR6, 0x18 ;  /* 0x0000000607067291 */ /* 0x003fd8000f8ec0ff */
.L_x_47:
[----:B------:R-:W0:Y:S01]  /*1450*/  LDS R4, [UR6] ;  /* 0x00000006ff047984 */ /* 0x000e220008000800 */
[----:B------:R-:W-:Y:S02]  /*1460*/  IMAD.U32 R6, RZ, RZ, UR6 ;  /* 0x00000006ff067e24 */ /* 0x000fe4000f8e00ff */
[----:B0----5:R-:W-:-:S05]  /*1470*/  FADD R5, R7, R4 ;  /* 0x0000000407057221 */ /* 0x021fca0000000000 */
[----:B------:R-:W0:Y:S02]  /*1480*/  ATOMS.CAST.SPIN P0, [R6], R4, R5 ;  /* 0x000000040600758d */ /* 0x000e240001800005 */
[----:B0-----:R-:W-:Y:S05]  /*1490*/  @!P0 BRA `(.L_x_47) ;  /* 0xfffffffc00ec8947 */ /* 0x001fea000383ffff */
[----:B------:R-:W-:Y:S05]  /*14a0*/  BSYNC.RECONVERGENT B0 ;  /* 0x0000000000007941 */ /* 0x000fea0003800200 */
.L_x_46:
[----:B------:R-:W2:Y:S01]  /*14b0*/  LDG.E R7, desc[UR10][R2.64] ;  /* 0x0000000a02077981 */ /* 0x000ea2000c1e1900 */
[----:B------:R-:W-:-:S03]  /*14c0*/  UIADD3 UR4, UPT, UPT, UR4, 0x1, URZ ;  /* 0x0000000104047890 */ /* 0x000fc6000fffe0ff */
[----:B------:R-:W2:Y:S02]  /*14d0*/  LDS R4, [UR6] ;  /* 0x00000006ff047984 */ /* 0x000ea40008000800 */
[----:B--2---:R-:W-:-:S05]  /*14e0*/  FADD R7, R7, R4 ;  /* 0x0000000407077221 */ /* 0x004fca0000000000 */
[----:B------:R1:W-:Y:S02]  /*14f0*/  STS [UR6], R7 ;  /* 0x00000007ff007988 */ /* 0x0003e40008000806 */
.L_x_45:
[----:B------:R-:W-:-:S07]  /*1500*/  IADD3 R0, PT, PT, R0, 0x2, RZ ;  /* 0x0000000200007810 */ /* 0x000fce0007ffe0ff */
.L_x_41:
[----:B------:R-:W-:-:S04]  /*1510*/  ULOP3.LUT UR5, UR5, 0x1, URZ, 0xc0, !UPT ;  /* 0x0000000105057892 */ /* 0x000fc8000f8ec0ff */
[----:B------:R-:W-:-:S09]  /*1520*/  UISETP.NE.U32.AND UP0, UPT, UR5, 0x1, UPT ;  /* 0x000000010500788c */ /* 0x000fd2000bf05070 */
[----:B------:R-:W-:Y:S05]  /*1530*/  BRA.U UP0, `(.L_x_27) ;  /* 0x00000001005c7547 */ /* 0x000fea000b800000 */
[----:B------:R-:W5:Y:S01]  /*1540*/  LDC.64 R4, c[0x0][0x380] ;  /* 0x0000e000ff047b82 */ /* 0x000f620000000a00 */
[----:B------:R-:W0:Y:S01]  /*1550*/  LDCU UR5, c[0x0][0x398] ;  /* 0x00007300ff0577ac */ /* 0x000e220008000800 */
[----:B------:R-:W1:Y:S01]  /*1560*/  LDCU UR6, c[0x0][0x394] ;  /* 0x00007280ff0677ac */ /* 0x000e620008000800 */
[----:B-----5:R-:W-:-:S06]  /*1570*/  IMAD.WIDE.U32 R4, R0, 0x4, R4 ;  /* 0x0000000400047825 */ /* 0x020fcc00078e0004 */
[----:B------:R-:W0:Y:S02]  /*1580*/  LDG.E R4, desc[UR10][R4.64] ;  /* 0x0000000a04047981 */ /* 0x000e24000c1e1900 */
[----:B0-----:R-:W-:-:S05]  /*1590*/  FADD R0, R4, -UR5 ;  /* 0x8000000504007e21 */ /* 0x001fca0008000000 */
[----:B-1----:R-:W-:-:S13]  /*15a0*/  FSETP.GEU.AND P0, PT, |R0|, UR6, PT ;  /* 0x0000000600007c0b */ /* 0x002fda000bf0e200 */
[----:B------:R-:W-:Y:S05]  /*15b0*/  @P0 BRA `(.L_x_27) ;  /* 0x00000000003c0947 */ /* 0x000fea0003800000 */
[----:B--234-:R0:W5:Y:S01]  /*15c0*/  LDG.E R7, desc[UR10][R2.64] ;  /* 0x0000000a02077981 */ /* 0x01c162000c1e1900 */
[----:B------:R-:W1:Y:S01]  /*15d0*/  S2UR UR6, SR_CgaCtaId ;  /* 0x00000000000679c3 */ /* 0x000e620000008800 */
[----:B------:R-:W-:Y:S01]  /*15e0*/  BSSY.RECONVERGENT B0, `(.L_x_48) ;  /* 0x0000008000007945 */ /* 0x000fe20003800200 */
[----:B------:R-:W-:Y:S02]  /*15f0*/  UMOV UR5, 0x400 ;  /* 0x0000040000057882 */ /* 0x000fe40000000000 */
[----:B01----:R-:W-:-:S12]  /*1600*/  ULEA UR5, UR6, UR5, 0x18 ;  /* 0x0000000506057291 */ /* 0x003fd8000f8ec0ff */
.L_x_49:
[----:B------:R-:W0:Y:S01]  /*1610*/  LDS R4, [UR5] ;  /* 0x00000005ff047984 */ /* 0x000e220008000800 */
[----:B------:R-:W-:Y:S02]  /*1620*/  IMAD.U32 R0, RZ, RZ, UR5 ;  /* 0x00000005ff007e24 */ /* 0x000fe4000f8e00ff */
[----:B0----5:R-:W-:-:S05]  /*1630*/  FADD R5, R7, R4 ;  /* 0x0000000407057221 */ /* 0x021fca0000000000 */
[----:B------:R-:W0:Y:S02]  /*1640*/  ATOMS.CAST.SPIN P0, [R0], R4, R5 ;  /* 0x000000040000758d */ /* 0x000e240001800005 */
[----:B0-----:R-:W-:Y:S05]  /*1650*/  @!P0 BRA `(.L_x_49) ;  /* 0xfffffffc00ec8947 */ /* 0x001fea000383ffff */
[----:B------:R-:W-:Y:S05]  /*1660*/  BSYNC.RECONVERGENT B0 ;  /* 0x0000000000007941 */ /* 0x000fea0003800200 */
.L_x_48:
[----:B------:R-:W2:Y:S01]  /*1670*/  LDG.E R2, desc[UR10][R2.64] ;  /* 0x0000000a02027981 */ /* 0x000ea2000c1e1900 */
[----:B------:R-:W-:-:S03]  /*1680*/  UIADD3 UR4, UPT, UPT, UR4, 0x1, URZ ;  /* 0x0000000104047890 */ /* 0x000fc6000fffe0ff */
[----:B------:R-:W2:Y:S02]  /*1690*/  LDS R7, [UR5] ;  /* 0x00000005ff077984 */ /* 0x000ea40008000800 */
[----:B--2---:R-:W-:-:S07]  /*16a0*/  FADD R7, R2, R7 ;  /* 0x0000000702077221 */ /* 0x004fce0000000000 */
.L_x_27:
[----:B------:R-:W-:-:S07]  /*16b0*/  I2FP.F32.S32 R3, UR4 ;  /* 0x0000000400037c45 */ /* 0x000fce0008201400 */
.L_x_0:
[----:B------:R-:W5:Y:S08]  /*16c0*/  MUFU.RCP R0, R3 ;  /* 0x0000000300007308 */ /* 0x000f700000001000 */
[----:B------:R-:W0:Y:S01]  /*16d0*/  FCHK P0, R7, R3 ;  /* 0x0000000307007302 */ /* 0x000e220000000000 */
[----:B-----5:R-:W-:-:S04]  /*16e0*/  FFMA R5, R0, -R3, 1 ;  /* 0x3f80000000057423 */ /* 0x020fc80000000803 */
[----:B------:R-:W-:-:S04]  /*16f0*/  FFMA R0, R0, R5, R0 ;  /* 0x0000000500007223 */ /* 0x000fc80000000000 */
[----:B------:R-:W-:-:S04]  /*1700*/  FFMA R2, R0, R7, RZ ;  /* 0x0000000700027223 */ /* 0x000fc800000000ff */
[----:B------:R-:W-:-:S04]  /*1710*/  FFMA R5, R2, -R3, R7 ;  /* 0x8000000302057223 */ /* 0x000fc80000000007 */
[----:B------:R-:W-:Y:S01]  /*1720*/  FFMA R5, R0, R5, R2 ;  /* 0x0000000500057223 */ /* 0x000fe20000000002 */
[----:B0-----:R-:W-:Y:S06]  /*1730*/  @!P0 BRA `(.L_x_50) ;  /* 0x00000000000c8947 */ /* 0x001fec0003800000 */
[----:B------:R-:W-:Y:S02]  /*1740*/  MOV R0, R7 ;  /* 0x0000000700007202 */ /* 0x000fe40000000f00 */
[----:B------:R-:W-:-:S07]  /*1750*/  MOV R2, 0x1770 ;  /* 0x0000177000027802 */ /* 0x000fce0000000f00 */
[----:B-1234-:R-:W-:Y:S05]  /*1760*/  CALL.REL.NOINC `($__internal_0_$__cuda_sm3x_div_rn_noftz_f32_slowpath) ;  /* 0x00000000001c7944 */ /* 0x01efea0003c00000 */
.L_x_50:
[----:B------:R-:W0:Y:S01]  /*1770*/  S2UR UR5, SR_CgaCtaId ;  /* 0x00000000000579c3 */ /* 0x000e220000008800 */
[----:B------:R-:W-:-:S07]  /*1780*/  UMOV UR4, 0x400 ;  /* 0x0000040000047882 */ /* 0x000fce0000000000 */
[----:B------:R-:W5:Y:S01]  /*1790*/  LDC.64 R2, c[0x0][0x3a0] ;  /* 0x0000e800ff027b82 */ /* 0x000f620000000a00 */
[----:B0-----:R-:W-:Y:S01]  /*17a0*/  ULEA UR4, UR5, UR4, 0x18 ;  /* 0x0000000405047291 */ /* 0x001fe2000f8ec0ff */
[----:B-----5:R-:W-:Y:S08]  /*17b0*/  STG.E desc[UR10][R2.64], R5 ;  /* 0x0000000502007986 */ /* 0x020ff0000c10190a */
[----:B------:R-:W-:Y:S01]  /*17c0*/  STS [UR4], RZ ;  /* 0x000000ffff007988 */ /* 0x000fe20008000804 */
[----:B------:R-:W-:Y:S05]  /*17d0*/  EXIT ;  /* 0x000000000000794d */ /* 0x000fea0003800000 */
        .weak           $__internal_0_$__cuda_sm3x_div_rn_noftz_f32_slowpath
        .type           $__internal_0_$__cuda_sm3x_div_rn_noftz_f32_slowpath,@function
        .size           $__internal_0_$__cuda_sm3x_div_rn_noftz_f32_slowpath,(.L_x_60 - $__internal_0_$__cuda_sm3x_div_rn_noftz_f32_slowpath)
$__internal_0_$__cuda_sm3x_div_rn_noftz_f32_slowpath:
[----:B------:R-:W-:Y:S02]  /*17e0*/  SHF.R.U32.HI R5, RZ, 0x17, R3 ;  /* 0x00000017ff057819 */ /* 0x000fe40000011603 */
[----:B------:R-:W-:Y:S02]  /*17f0*/  SHF.R.U32.HI R4, RZ, 0x17, R0 ;  /* 0x00000017ff047819 */ /* 0x000fe40000011600 */
[----:B------:R-:W-:Y:S02]  /*1800*/  LOP3.LUT R10, R5, 0xff, RZ, 0xc0, !PT ;  /* 0x000000ff050a7812 */ /* 0x000fe400078ec0ff */
[----:B------:R-:W-:-:S03]  /*1810*/  LOP3.LUT R8, R4, 0xff, RZ, 0xc0, !PT ;  /* 0x000000ff04087812 */ /* 0x000fc600078ec0ff */
[----:B------:R-:W-:Y:S01]  /*1820*/  VIADD R6, R10, 0xffffffff ;  /* 0xffffffff0a067836 */ /* 0x000fe20000000000 */
[----:B------:R-:W-:-:S04]  /*1830*/  IADD3 R5, PT, PT, R8, -0x1, RZ ;  /* 0xffffffff08057810 */ /* 0x000fc80007ffe0ff */
[----:B------:R-:W-:-:S04]  /*1840*/  ISETP.GT.U32.AND P0, PT, R6, 0xfd, PT ;  /* 0x000000fd0600780c */ /* 0x000fc80003f04070 */
[----:B------:R-:W-:-:S13]  /*1850*/  ISETP.GT.U32.OR P0, PT, R5, 0xfd, P0 ;  /* 0x000000fd0500780c */ /* 0x000fda0000704470 */
[----:B------:R-:W-:Y:S01]  /*1860*/  @!P0 IMAD.MOV.U32 R4, RZ, RZ, RZ ;  /* 0x000000ffff048224 */ /* 0x000fe200078e00ff */
[----:B------:R-:W-:Y:S06]  /*1870*/  @!P0 BRA `(.L_x_51) ;  /* 0x00000000005c8947 */ /* 0x000fec0003800000 */
[----:B------:R-:W-:Y:S02]  /*1880*/  FSETP.GTU.FTZ.AND P0, PT, |R0|, +INF , PT ;  /* 0x7f8000000000780b */ /* 0x000fe40003f1c200 */
[----:B------:R-:W-:-:S04]  /*1890*/  FSETP.GTU.FTZ.AND P1, PT, |R3|, +INF , PT ;  /* 0x7f8000000300780b */ /* 0x000fc80003f3c200 */
[----:B------:R-:W-:-:S13]  /*18a0*/  PLOP3.LUT P0, PT, P0, P1, PT, 0xf8, 0x8f ;  /* 0x00000000008f781c */ /* 0x000fda0000703f70 */
[----:B------:R-:W-:Y:S05]  /*18b0*/  @P0 BRA `(.L_x_52) ;  /* 0x0000000400440947 */ /* 0x000fea0003800000 */
[----:B------:R-:W-:-:S13]  /*18c0*/  LOP3.LUT P0, RZ, R3, 0x7fffffff, R0, 0xc8, !PT ;  /* 0x7fffffff03ff7812 */ /* 0x000fda000780c800 */
[----:B------:R-:W-:Y:S05]  /*18d0*/  @!P0 BRA `(.L_x_53) ;  /* 0x0000000400348947 */ /* 0x000fea0003800000 */
[C---:B------:R-:W-:Y:S02]  /*18e0*/  FSETP.NEU.FTZ.AND P2, PT, |R0|.reuse, +INF , PT ;  /* 0x7f8000000000780b */ /* 0x040fe40003f5d200 */
[----:B------:R-:W-:Y:S02]  /*18f0*/  FSETP.NEU.FTZ.AND P1, PT, |R3|, +INF , PT ;  /* 0x7f8000000300780b */ /* 0x000fe40003f3d200 */
[----:B------:R-:W-:-:S11]  /*1900*/  FSETP.NEU.FTZ.AND P0, PT, |R0|, +INF , PT ;  /* 0x7f8000000000780b */ /* 0x000fd60003f1d200 */
[----:B------:R-:W-:Y:S05]  /*1910*/  @!P1 BRA !P2, `(.L_x_53) ;  /* 0x0000000400249947 */ /* 0x000fea0005000000 */
[----:B------:R-:W-:-:S04]  /*1920*/  LOP3.LUT P2, RZ, R0, 0x7fffffff, RZ, 0xc0, !PT ;  /* 0x7fffffff00ff7812 */ /* 0x000fc8000784c0ff */
[----:B------:R-:W-:-:S13]  /*1930*/  PLOP3.LUT P1, PT, P1, P2, PT, 0x2f, 0xf2 ;  /* 0x0000000000f2781c */ /* 0x000fda0000f24577 */
[----:B------:R-:W-:Y:S05]  /*1940*/  @P1 BRA `(.L_x_54) ;  /* 0x0000000400101947 */ /* 0x000fea0003800000 */
[----:B------:R-:W-:-:S04]  /*1950*/  LOP3.LUT P1, RZ, R3, 0x7fffffff, RZ, 0xc0, !PT ;  /* 0x7fffffff03ff7812 */ /* 0x000fc8000782c0ff */
[----:B------:R-:W-:-:S13]  /*1960*/  PLOP3.LUT P0, PT, P0, P1, PT, 0x2f, 0xf2 ;  /* 0x0000000000f2781c */ /* 0x000fda0000702577 */
[----:B------:R-:W-:Y:S05]  /*1970*/  @P0 BRA `(.L_x_55) ;  /* 0x0000000000f80947 */ /* 0x000fea0003800000 */
[----:B------:R-:W-:Y:S02]  /*1980*/  ISETP.GE.AND P0, PT, R5, RZ, PT ;  /* 0x000000ff0500720c */ /* 0x000fe40003f06270 */
[----:B------:R-:W-:-:S11]  /*1990*/  ISETP.GE.AND P1, PT, R6, RZ, PT ;  /* 0x000000ff0600720c */ /* 0x000fd60003f26270 */
[----:B------:R-:W-:Y:S01]  /*19a0*/  @P0 MOV R4, RZ ;  /* 0x000000ff00040202 */ /* 0x000fe20000000f00 */
[----:B------:R-:W-:Y:S02]  /*19b0*/  @!P0 IMAD.MOV.U32 R4, RZ, RZ, -0x40 ;  /* 0xffffffc0ff048424 */ /* 0x000fe400078e00ff */
[----:B------:R-:W-:Y:S01]  /*19c0*/  @!P0 FFMA R0, R0, 1.84467440737095516160e+19, RZ ;  /* 0x5f80000000008823 */ /* 0x000fe200000000ff */
[----:B------:R-:W-:Y:S02]  /*19d0*/  @!P1 FFMA R3, R3, 1.84467440737095516160e+19, RZ ;  /* 0x5f80000003039823 */ /* 0x000fe400000000ff */
[----:B------:R-:W-:-:S07]  /*19e0*/  @!P1 IADD3 R4, PT, PT, R4, 0x40, RZ ;  /* 0x0000004004049810 */ /* 0x000fce0007ffe0ff */
.L_x_51:
[----:B------:R-:W-:-:S05]  /*19f0*/  LEA R6, R10, 0xc0800000, 0x17 ;  /* 0xc08000000a067811 */ /* 0x000fca00078eb8ff */
[----:B------:R-:W-:Y:S01]  /*1a00*/  IMAD.IADD R6, R3, 0x1, -R6 ;  /* 0x0000000103067824 */ /* 0x000fe200078e0a06 */
[----:B------:R-:W-:-:S03]  /*1a10*/  IADD3 R3, PT, PT, R8, -0x7f, RZ ;  /* 0xffffff8108037810 */ /* 0x000fc60007ffe0ff */
[----:B------:R-:W0:Y:S01]  /*1a20*/  MUFU.RCP R5, R6 ;  /* 0x0000000600057308 */ /* 0x000e220000001000 */
[----:B------:R-:W-:Y:S01]  /*1a30*/  FADD.FTZ R7, -R6, -RZ ;  /* 0x800000ff06077221 */ /* 0x000fe20000010100 */
[C---:B------:R-:W-:Y:S01]  /*1a40*/  IMAD R0, R3.reuse, -0x800000, R0 ;  /* 0xff80000003007824 */ /* 0x040fe200078e0200 */
[----:B------:R-:W-:-:S05]  /*1a50*/  IADD3 R3, PT, PT, R3, 0x7f, -R10 ;  /* 0x0000007f03037810 */ /* 0x000fca0007ffe80a */
[----:B------:R-:W-:Y:S02]  /*1a60*/  IMAD.IADD R3, R3, 0x1, R4 ;  /* 0x0000000103037824 */ /* 0x000fe400078e0204 */
[----:B0-----:R-:W-:-:S04]  /*1a70*/  FFMA R8, R5, R7, 1 ;  /* 0x3f80000005087423 */ /* 0x001fc80000000007 */
[----:B------:R-:W-:-:S04]  /*1a80*/  FFMA R12, R5, R8, R5 ;  /* 0x00000008050c7223 */ /* 0x000fc80000000005 */
[----:B------:R-:W-:-:S04]  /*1a90*/  FFMA R5, R0, R12, RZ ;  /* 0x0000000c00057223 */ /* 0x000fc800000000ff */
[----:B------:R-:W-:-:S04]  /*1aa0*/  FFMA R8, R7, R5, R0 ;  /* 0x0000000507087223 */ /* 0x000fc80000000000 */
[----:B------:R-:W-:-:S04]  /*1ab0*/  FFMA R9, R12, R8, R5 ;  /* 0x000000080c097223 */ /* 0x000fc80000000005 */
[----:B------:R-:W-:-:S04]  /*1ac0*/  FFMA R8, R7, R9, R0 ;  /* 0x0000000907087223 */ /* 0x000fc80000000000 */
[----:B------:R-:W-:-:S05]  /*1ad0*/  FFMA R5, R12, R8, R9 ;  /* 0x000000080c057223 */ /* 0x000fca0000000009 */
[----:B------:R-:W-:-:S04]  /*1ae0*/  SHF.R.U32.HI R0, RZ, 0x17, R5 ;  /* 0x00000017ff007819 */ /* 0x000fc80000011605 */
[----:B------:R-:W-:-:S04]  /*1af0*/  LOP3.LUT R0, R0, 0xff, RZ, 0xc0, !PT ;  /* 0x000000ff00007812 */ /* 0x000fc800078ec0ff */
[----:B------:R-:W-:-:S05]  /*1b00*/  IADD3 R6, PT, PT, R0, R3, RZ ;  /* 0x0000000300067210 */ /* 0x000fca0007ffe0ff */
[----:B------:R-:W-:-:S05]  /*1b10*/  VIADD R0, R6, 0xffffffff ;  /* 0xffffffff06007836 */ /* 0x000fca0000000000 */
[----:B------:R-:W-:-:S13]  /*1b20*/  ISETP.GE.U32.AND P0, PT, R0, 0xfe, PT ;  /* 0x000000fe0000780c */ /* 0x000fda0003f06070 */
[----:B------:R-:W-:Y:S05]  /*1b30*/  @!P0 BRA `(.L_x_56) ;  /* 0x0000000000808947 */ /* 0x000fea0003800000 */
[----:B------:R-:W-:-:S13]  /*1b40*/  ISETP.GT.AND P0, PT, R6, 0xfe, PT ;  /* 0x000000fe0600780c */ /* 0x000fda0003f04270 */
[----:B------:R-:W-:Y:S05]  /*1b50*/  @P0 BRA `(.L_x_57) ;  /* 0x00000000006c0947 */ /* 0x000fea0003800000 */
[----:B------:R-:W-:-:S13]  /*1b60*/  ISETP.GE.AND P0, PT, R6, 0x1, PT ;  /* 0x000000010600780c */ /* 0x000fda0003f06270 */
[----:B------:R-:W-:Y:S05]  /*1b70*/  @P0 BRA `(.L_x_58) ;  /* 0x0000000000980947 */ /* 0x000fea0003800000 */
[----:B------:R-:W-:Y:S02]  /*1b80*/  ISETP.GE.AND P0, PT, R6, -0x18, PT ;  /* 0xffffffe80600780c */ /* 0x000fe40003f06270 */
[----:B------:R-:W-:-:S11]  /*1b90*/  LOP3.LUT R5, R5, 0x80000000, RZ, 0xc0, !PT ;  /* 0x8000000005057812 */ /* 0x000fd600078ec0ff */
[----:B------:R-:W-:Y:S05]  /*1ba0*/  @!P0 BRA `(.L_x_58) ;  /* 0x00000000008c8947 */ /* 0x000fea0003800000 */
[-CC-:B------:R-:W-:Y:S01]  /*1bb0*/  FFMA.RZ R0, R12, R8.reuse, R9.reuse ;  /* 0x000000080c007223 */ /* 0x180fe2000000c009 */
[----:B------:R-:W-:Y:S01]  /*1bc0*/  IADD3 R7, PT, PT, R6, 0x20, RZ ;  /* 0x0000002006077810 */ /* 0x000fe20007ffe0ff */
[-CC-:B------:R-:W-:Y:S01]  /*1bd0*/  FFMA.RM R3, R12, R8.reuse, R9.reuse ;  /* 0x000000080c037223 */ /* 0x180fe20000004009 */
[----:B------:R-:W-:Y:S02]  /*1be0*/  ISETP.NE.AND P2, PT, R6, RZ, PT ;  /* 0x000000ff0600720c */ /* 0x000fe40003f45270 */
[----:B------:R-:W-:Y:S01]  /*1bf0*/  LOP3.LUT R4, R0, 0x7fffff, RZ, 0xc0, !PT ;  /* 0x007fffff00047812 */ /* 0x000fe200078ec0ff */
[----:B------:R-:W-:Y:S01]  /*1c00*/  FFMA.RP R0, R12, R8, R9 ;  /* 0x000000080c007223 */ /* 0x000fe20000008009 */
[----:B------:R-:W-:Y:S02]  /*1c10*/  ISETP.NE.AND P1, PT, R6, RZ, PT ;  /* 0x000000ff0600720c */ /* 0x000fe40003f25270 */
[----:B------:R-:W-:Y:S02]  /*1c20*/  LOP3.LUT R4, R4, 0x800000, RZ, 0xfc, !PT ;  /* 0x0080000004047812 */ /* 0x000fe400078efcff */
[----:B------:R-:W-:-:S02]  /*1c30*/  IADD3 R6, PT, PT, -R6, RZ, RZ ;  /* 0x000000ff06067210 */ /* 0x000fc40007ffe1ff */
[----:B------:R-:W-:Y:S02]  /*1c40*/  SHF.L.U32 R7, R4, R7, RZ ;  /* 0x0000000704077219 */ /* 0x000fe400000006ff */
[----:B------:R-:W-:Y:S02]  /*1c50*/  FSETP.NEU.FTZ.AND P0, PT, R0, R3, PT ;  /* 0x000000030000720b */ /* 0x000fe40003f1d000 */
[----:B------:R-:W-:Y:S02]  /*1c60*/  SEL R3, R6, RZ, P2 ;  /* 0x000000ff06037207 */ /* 0x000fe40001000000 */
[----:B------:R-:W-:Y:S02]  /*1c70*/  ISETP.NE.AND P1, PT, R7, RZ, P1 ;  /* 0x000000ff0700720c */ /* 0x000fe40000f25270 */
[----:B------:R-:W-:Y:S02]  /*1c80*/  SHF.R.U32.HI R3, RZ, R3, R4 ;  /* 0x00000003ff037219 */ /* 0x000fe40000011604 */
[----:B------:R-:W-:-:S02]  /*1c90*/  PLOP3.LUT P0, PT, P0, P1, PT, 0xf8, 0x8f ;  /* 0x00000000008f781c */ /* 0x000fc40000703f70 */
[----:B------:R-:W-:Y:S02]  /*1ca0*/  SHF.R.U32.HI R7, RZ, 0x1, R3 ;  /* 0x00000001ff077819 */ /* 0x000fe40000011603 */
[----:B------:R-:W-:-:S04]  /*1cb0*/  SEL R0, RZ, 0x1, !P0 ;  /* 0x00000001ff007807 */ /* 0x000fc80004000000 */
[----:B------:R-:W-:-:S04]  /*1cc0*/  LOP3.LUT R0, R0, 0x1, R7, 0xf8, !PT ;  /* 0x0000000100007812 */ /* 0x000fc800078ef807 */
[----:B------:R-:W-:-:S05]  /*1cd0*/  LOP3.LUT R0, R0, R3, RZ, 0xc0, !PT ;  /* 0x0000000300007212 */ /* 0x000fca00078ec0ff */
[----:B------:R-:W-:-:S05]  /*1ce0*/  IMAD.IADD R0, R7, 0x1, R0 ;  /* 0x0000000107007824 */ /* 0x000fca00078e0200 */
[----:B------:R-:W-:Y:S01]  /*1cf0*/  LOP3.LUT R5, R0, R5, RZ, 0xfc, !PT ;  /* 0x0000000500057212 */ /* 0x000fe200078efcff */
[----:B------:R-:W-:Y:S06]  /*1d00*/  BRA `(.L_x_58) ;  /* 0x0000000000347947 */ /* 0x000fec0003800000 */
.L_x_57:
[----:B------:R-:W-:-:S04]  /*1d10*/  LOP3.LUT R5, R5, 0x80000000, RZ, 0xc0, !PT ;  /* 0x8000000005057812 */ /* 0x000fc800078ec0ff */
[----:B------:R-:W-:Y:S01]  /*1d20*/  LOP3.LUT R5, R5, 0x7f800000, RZ, 0xfc, !PT ;  /* 0x7f80000005057812 */ /* 0x000fe200078efcff */
[----:B------:R-:W-:Y:S06]  /*1d30*/  BRA `(.L_x_58) ;  /* 0x0000000000287947 */ /* 0x000fec0003800000 */
.L_x_56:
[----:B------:R-:W-:Y:S01]  /*1d40*/  LEA R5, R3, R5, 0x17 ;  /* 0x0000000503057211 */ /* 0x000fe200078eb8ff */
[----:B------:R-:W-:Y:S06]  /*1d50*/  BRA `(.L_x_58) ;  /* 0x0000000000207947 */ /* 0x000fec0003800000 */
.L_x_55:
[----:B------:R-:W-:-:S04]  /*1d60*/  LOP3.LUT R0, R3, 0x80000000, R0, 0x48, !PT ;  /* 0x8000000003007812 */ /* 0x000fc800078e4800 */
[----:B------:R-:W-:Y:S01]  /*1d70*/  LOP3.LUT R5, R0, 0x7f800000, RZ, 0xfc, !PT ;  /* 0x7f80000000057812 */ /* 0x000fe200078efcff */
[----:B------:R-:W-:Y:S06]  /*1d80*/  BRA `(.L_x_58) ;  /* 0x0000000000147947 */ /* 0x000fec0003800000 */
.L_x_54:
[----:B------:R-:W-:Y:S01]  /*1d90*/  LOP3.LUT R5, R3, 0x80000000, R0, 0x48, !PT ;  /* 0x8000000003057812 */ /* 0x000fe200078e4800 */
[----:B------:R-:W-:Y:S06]  /*1da0*/  BRA `(.L_x_58) ;  /* 0x00000000000c7947 */ /* 0x000fec0003800000 */
.L_x_53:
[----:B------:R-:W0:Y:S01]  /*1db0*/  MUFU.RSQ R5, -QNAN ;  /* 0xffc0000000057908 */ /* 0x000e220000001400 */
[----:B------:R-:W-:Y:S05]  /*1dc0*/  BRA `(.L_x_58) ;  /* 0x0000000000047947 */ /* 0x000fea0003800000 */
.L_x_52:
[----:B------:R-:W-:-:S07]  /*1dd0*/  FADD.FTZ R5, R0, R3 ;  /* 0x0000000300057221 */ /* 0x000fce0000010000 */
.L_x_58:
[----:B------:R-:W-:-:S04]  /*1de0*/  HFMA2 R3, -RZ, RZ, 0, 0 ;  /* 0x00000000ff037431 */ /* 0x000fc800000001ff */
[----:B0-----:R-:W-:Y:S05]  /*1df0*/  RET.REL.NODEC R2 `(_Z5findYPfS_iffiS_) ;  /* 0xffffffe002807950 */ /* 0x001fea0003c3ffff */
.L_x_59:
[----:B------:R-:W-:-:S00]  /*1e00*/  BRA `(.L_x_59) ;  /* 0xfffffffc00fc7947 */ /* 0x000fc0000383ffff */
[----:B------:R-:W-:-:S00]  /*1e10*/  NOP ;  /* 0x0000000000007918 */ /* 0x000fc00000000000 */
        /* <DEDUP_REMOVED lines=14> */
.L_x_60:


//--------------------- .nv.shared._Z5findYPfS_iffiS_ --------------------------
	.section	.nv.shared._Z5findYPfS_iffiS_,"aw",@nobits
	.sectionflags	@""
	.align	4
.nv.shared._Z5findYPfS_iffiS_:
	.zero		1028


//--------------------- .nv.shared.reserved.0     --------------------------
	.section	.nv.shared.reserved.0,"aw",@nobits
	.weak		__nv_reservedSMEM_offset_0_alias
	.size		__nv_reservedSMEM_offset_0_alias, 0, 64
	.other		__nv_reservedSMEM_offset_0_alias,@"STO_CUDA_RESERVED_SHARED STV_DEFAULT"
__nv_reservedSMEM_offset_0_alias:
	.zero		0
	.zero		64


//--------------------- .nv.constant0._Z5findYPfS_iffiS_ --------------------------
	.section	.nv.constant0._Z5findYPfS_iffiS_,"a",@progbits
	.sectionflags	@""
	.align	4
.nv.constant0._Z5findYPfS_iffiS_:
	.zero		936


//--------------------- SYMBOLS --------------------------

	.type		.nv.reservedSmem.offset0,@object
	.size		.nv.reservedSmem.offset0,0x4
	.type		.nv.reservedSmem.cap,@object
	.size		.nv.reservedSmem.cap,0x4
